//
// Generated by NVIDIA NVVM Compiler
//
// Compiler Build ID: CL-36424714
// Cuda compilation tools, release 13.0, V13.0.88
// Based on NVVM 20.0.0
//

.version 9.0
.target sm_100
.address_size 64

	// .globl	_Z9HinesAlgoPdS_S_S_Pii

.visible .entry _Z9HinesAlgoPdS_S_S_Pii(
	.param .u64 .ptr .align 1 _Z9HinesAlgoPdS_S_S_Pii_param_0,
	.param .u64 .ptr .align 1 _Z9HinesAlgoPdS_S_S_Pii_param_1,
	.param .u64 .ptr .align 1 _Z9HinesAlgoPdS_S_S_Pii_param_2,
	.param .u64 .ptr .align 1 _Z9HinesAlgoPdS_S_S_Pii_param_3,
	.param .u64 .ptr .align 1 _Z9HinesAlgoPdS_S_S_Pii_param_4,
	.param .u32 _Z9HinesAlgoPdS_S_S_Pii_param_5
)
{
	.reg .pred 	%p<10>;
	.reg .b32 	%r<72>;
	.reg .b64 	%rd<85>;
	.reg .b64 	%fd<97>;

	ld.param.u64 	%rd14, [_Z9HinesAlgoPdS_S_S_Pii_param_1];
	ld.param.u64 	%rd15, [_Z9HinesAlgoPdS_S_S_Pii_param_2];
	ld.param.u64 	%rd16, [_Z9HinesAlgoPdS_S_S_Pii_param_3];
	ld.param.u64 	%rd13, [_Z9HinesAlgoPdS_S_S_Pii_param_4];
	ld.param.u32 	%r28, [_Z9HinesAlgoPdS_S_S_Pii_param_5];
	cvta.to.global.u64 	%rd1, %rd13;
	cvta.to.global.u64 	%rd2, %rd14;
	cvta.to.global.u64 	%rd3, %rd15;
	cvta.to.global.u64 	%rd4, %rd16;
	mov.u32 	%r1, %ctaid.x;
	mul.lo.s32 	%r2, %r28, %r1;
	add.s32 	%r29, %r28, %r2;
	add.s32 	%r3, %r29, -1;
	setp.lt.s32 	%p1, %r28, 2;
	@%p1 bra 	$L__BB0_13;
	add.s32 	%r30, %r2, %r28;
	add.s32 	%r31, %r30, -2;
	min.s32 	%r32, %r2, %r31;
	not.b32 	%r33, %r32;
	add.s32 	%r34, %r30, %r33;
	sub.s32 	%r4, %r31, %r32;
	and.b32  	%r5, %r34, 3;
	setp.eq.s32 	%p2, %r5, 0;
	mov.u32 	%r67, %r3;
	@%p2 bra 	$L__BB0_5;
	mad.lo.s32 	%r64, %r28, %r1, %r28;
	neg.s32 	%r63, %r5;
	mov.u32 	%r65, %r3;
$L__BB0_3:
	.pragma "nounroll";
	ld.param.u64 	%rd81, [_Z9HinesAlgoPdS_S_S_Pii_param_0];
	mul.wide.s32 	%rd20, %r65, 8;
	add.s64 	%rd21, %rd4, %rd20;
	mul.wide.s32 	%rd22, %r65, 4;
	add.s64 	%rd23, %rd1, %rd22;
	add.s64 	%rd24, %rd2, %rd20;
	add.s64 	%rd25, %rd3, %rd20;
	cvta.to.global.u64 	%rd26, %rd81;
	add.s64 	%rd27, %rd26, %rd20;
	ld.global.f64 	%fd4, [%rd27];
	ld.global.f64 	%fd5, [%rd25];
	div.rn.f64 	%fd6, %fd4, %fd5;
	ld.global.f64 	%fd7, [%rd24];
	mul.f64 	%fd8, %fd6, %fd7;
	ld.global.u32 	%r35, [%rd23];
	add.s32 	%r36, %r35, %r2;
	mul.wide.s32 	%rd28, %r36, 8;
	add.s64 	%rd29, %rd3, %rd28;
	ld.global.f64 	%fd9, [%rd29];
	sub.f64 	%fd10, %fd9, %fd8;
	st.global.f64 	[%rd29], %fd10;
	ld.global.f64 	%fd11, [%rd21];
	mul.f64 	%fd12, %fd6, %fd11;
	ld.global.u32 	%r37, [%rd23];
	add.s32 	%r38, %r37, %r2;
	mul.wide.s32 	%rd30, %r38, 8;
	add.s64 	%rd31, %rd4, %rd30;
	ld.global.f64 	%fd13, [%rd31];
	sub.f64 	%fd14, %fd13, %fd12;
	st.global.f64 	[%rd31], %fd14;
	add.s32 	%r65, %r65, -1;
	add.s32 	%r64, %r64, -1;
	add.s32 	%r63, %r63, 1;
	setp.ne.s32 	%p3, %r63, 0;
	@%p3 bra 	$L__BB0_3;
	add.s32 	%r67, %r64, -1;
$L__BB0_5:
	setp.lt.u32 	%p4, %r4, 3;
	@%p4 bra 	$L__BB0_7;
$L__BB0_6:
	ld.param.u64 	%rd83, [_Z9HinesAlgoPdS_S_S_Pii_param_4];
	ld.param.u64 	%rd82, [_Z9HinesAlgoPdS_S_S_Pii_param_0];
	cvta.to.global.u64 	%rd32, %rd82;
	mul.wide.s32 	%rd33, %r67, 8;
	add.s64 	%rd34, %rd32, %rd33;
	ld.global.f64 	%fd15, [%rd34];
	add.s64 	%rd35, %rd3, %rd33;
	ld.global.f64 	%fd16, [%rd35];
	div.rn.f64 	%fd17, %fd15, %fd16;
	add.s64 	%rd36, %rd2, %rd33;
	ld.global.f64 	%fd18, [%rd36];
	mul.f64 	%fd19, %fd17, %fd18;
	cvta.to.global.u64 	%rd37, %rd83;
	mul.wide.s32 	%rd38, %r67, 4;
	add.s64 	%rd39, %rd37, %rd38;
	ld.global.u32 	%r39, [%rd39];
	add.s32 	%r40, %r39, %r2;
	mul.wide.s32 	%rd40, %r40, 8;
	add.s64 	%rd41, %rd3, %rd40;
	ld.global.f64 	%fd20, [%rd41];
	sub.f64 	%fd21, %fd20, %fd19;
	st.global.f64 	[%rd41], %fd21;
	add.s64 	%rd42, %rd4, %rd33;
	ld.global.f64 	%fd22, [%rd42];
	mul.f64 	%fd23, %fd17, %fd22;
	ld.global.u32 	%r41, [%rd39];
	add.s32 	%r42, %r41, %r2;
	mul.wide.s32 	%rd43, %r42, 8;
	add.s64 	%rd44, %rd4, %rd43;
	ld.global.f64 	%fd24, [%rd44];
	sub.f64 	%fd25, %fd24, %fd23;
	st.global.f64 	[%rd44], %fd25;
	ld.global.f64 	%fd26, [%rd34+-8];
	ld.global.f64 	%fd27, [%rd35+-8];
	div.rn.f64 	%fd28, %fd26, %fd27;
	ld.global.f64 	%fd29, [%rd36+-8];
	mul.f64 	%fd30, %fd28, %fd29;
	ld.global.u32 	%r43, [%rd39+-4];
	add.s32 	%r44, %r43, %r2;
	mul.wide.s32 	%rd45, %r44, 8;
	add.s64 	%rd46, %rd3, %rd45;
	ld.global.f64 	%fd31, [%rd46];
	sub.f64 	%fd32, %fd31, %fd30;
	st.global.f64 	[%rd46], %fd32;
	ld.global.f64 	%fd33, [%rd42+-8];
	mul.f64 	%fd34, %fd28, %fd33;
	ld.global.u32 	%r45, [%rd39+-4];
	add.s32 	%r46, %r45, %r2;
	mul.wide.s32 	%rd47, %r46, 8;
	add.s64 	%rd48, %rd4, %rd47;
	ld.global.f64 	%fd35, [%rd48];
	sub.f64 	%fd36, %fd35, %fd34;
	st.global.f64 	[%rd48], %fd36;
	ld.global.f64 	%fd37, [%rd34+-16];
	ld.global.f64 	%fd38, [%rd35+-16];
	div.rn.f64 	%fd39, %fd37, %fd38;
	ld.global.f64 	%fd40, [%rd36+-16];
	mul.f64 	%fd41, %fd39, %fd40;
	ld.global.u32 	%r47, [%rd39+-8];
	add.s32 	%r48, %r47, %r2;
	mul.wide.s32 	%rd49, %r48, 8;
	add.s64 	%rd50, %rd3, %rd49;
	ld.global.f64 	%fd42, [%rd50];
	sub.f64 	%fd43, %fd42, %fd41;
	st.global.f64 	[%rd50], %fd43;
	ld.global.f64 	%fd44, [%rd42+-16];
	mul.f64 	%fd45, %fd39, %fd44;
	ld.global.u32 	%r49, [%rd39+-8];
	add.s32 	%r50, %r49, %r2;
	mul.wide.s32 	%rd51, %r50, 8;
	add.s64 	%rd52, %rd4, %rd51;
	ld.global.f64 	%fd46, [%rd52];
	sub.f64 	%fd47, %fd46, %fd45;
	st.global.f64 	[%rd52], %fd47;
	ld.global.f64 	%fd48, [%rd34+-24];
	ld.global.f64 	%fd49, [%rd35+-24];
	div.rn.f64 	%fd50, %fd48, %fd49;
	ld.global.f64 	%fd51, [%rd36+-24];
	mul.f64 	%fd52, %fd50, %fd51;
	ld.global.u32 	%r51, [%rd39+-12];
	add.s32 	%r52, %r51, %r2;
	mul.wide.s32 	%rd53, %r52, 8;
	add.s64 	%rd54, %rd3, %rd53;
	ld.global.f64 	%fd53, [%rd54];
	sub.f64 	%fd54, %fd53, %fd52;
	st.global.f64 	[%rd54], %fd54;
	ld.global.f64 	%fd55, [%rd42+-24];
	mul.f64 	%fd56, %fd50, %fd55;
	ld.global.u32 	%r53, [%rd39+-12];
	add.s32 	%r54, %r53, %r2;
	mul.wide.s32 	%rd55, %r54, 8;
	add.s64 	%rd56, %rd4, %rd55;
	ld.global.f64 	%fd57, [%rd56];
	sub.f64 	%fd58, %fd57, %fd56;
	st.global.f64 	[%rd56], %fd58;
	add.s32 	%r67, %r67, -4;
	setp.gt.s32 	%p5, %r67, %r2;
	@%p5 bra 	$L__BB0_6;
$L__BB0_7:
	ld.param.u64 	%rd84, [_Z9HinesAlgoPdS_S_S_Pii_param_4];
	cvta.to.global.u64 	%rd5, %rd84;
	mul.wide.s32 	%rd57, %r2, 8;
	add.s64 	%rd6, %rd4, %rd57;
	ld.global.f64 	%fd59, [%rd6];
	add.s64 	%rd58, %rd3, %rd57;
	ld.global.f64 	%fd60, [%rd58];
	div.rn.f64 	%fd61, %fd59, %fd60;
	st.global.f64 	[%rd6], %fd61;
	add.s32 	%r55, %r2, 1;
	max.s32 	%r18, %r3, %r55;
	sub.s32 	%r56, %r18, %r2;
	and.b32  	%r19, %r56, 3;
	setp.eq.s32 	%p6, %r19, 0;
	mov.u32 	%r71, %r2;
	@%p6 bra 	$L__BB0_10;
	add.s64 	%rd7, %rd3, 8;
	neg.s32 	%r68, %r19;
	mov.u32 	%r69, %r2;
$L__BB0_9:
	.pragma "nounroll";
	mul.wide.s32 	%rd59, %r69, 8;
	add.s64 	%rd60, %rd2, %rd59;
	add.s32 	%r71, %r69, 1;
	mul.wide.s32 	%rd61, %r69, 4;
	add.s64 	%rd62, %rd5, %rd61;
	add.s64 	%rd63, %rd4, %rd59;
	add.s64 	%rd64, %rd7, %rd59;
	ld.global.f64 	%fd62, [%rd60+8];
	ld.global.u32 	%r57, [%rd62+4];
	mul.wide.s32 	%rd65, %r57, 8;
	add.s64 	%rd66, %rd6, %rd65;
	ld.global.f64 	%fd63, [%rd66];
	mul.f64 	%fd64, %fd62, %fd63;
	ld.global.f64 	%fd65, [%rd63+8];
	sub.f64 	%fd66, %fd65, %fd64;
	st.global.f64 	[%rd63+8], %fd66;
	ld.global.f64 	%fd67, [%rd64];
	div.rn.f64 	%fd68, %fd66, %fd67;
	st.global.f64 	[%rd63+8], %fd68;
	add.s32 	%r68, %r68, 1;
	setp.ne.s32 	%p7, %r68, 0;
	mov.u32 	%r69, %r71;
	@%p7 bra 	$L__BB0_9;
$L__BB0_10:
	sub.s32 	%r58, %r2, %r18;
	setp.gt.u32 	%p8, %r58, -4;
	@%p8 bra 	$L__BB0_14;
	add.s64 	%rd8, %rd3, 16;
	add.s64 	%rd9, %rd2, 32;
	add.s64 	%rd10, %rd4, 16;
	add.s64 	%rd11, %rd5, 16;
$L__BB0_12:
	mul.wide.s32 	%rd67, %r71, 8;
	add.s64 	%rd68, %rd8, %rd67;
	add.s64 	%rd69, %rd9, %rd67;
	add.s64 	%rd70, %rd10, %rd67;
	mul.wide.s32 	%rd71, %r71, 4;
	add.s64 	%rd72, %rd11, %rd71;
	ld.global.f64 	%fd69, [%rd69+-24];
	ld.global.u32 	%r59, [%rd72+-12];
	mul.wide.s32 	%rd73, %r59, 8;
	add.s64 	%rd74, %rd6, %rd73;
	ld.global.f64 	%fd70, [%rd74];
	mul.f64 	%fd71, %fd69, %fd70;
	ld.global.f64 	%fd72, [%rd70+-8];
	sub.f64 	%fd73, %fd72, %fd71;
	st.global.f64 	[%rd70+-8], %fd73;
	ld.global.f64 	%fd74, [%rd68+-8];
	div.rn.f64 	%fd75, %fd73, %fd74;
	st.global.f64 	[%rd70+-8], %fd75;
	ld.global.f64 	%fd76, [%rd69+-16];
	ld.global.u32 	%r60, [%rd72+-8];
	mul.wide.s32 	%rd75, %r60, 8;
	add.s64 	%rd76, %rd6, %rd75;
	ld.global.f64 	%fd77, [%rd76];
	mul.f64 	%fd78, %fd76, %fd77;
	ld.global.f64 	%fd79, [%rd70];
	sub.f64 	%fd80, %fd79, %fd78;
	st.global.f64 	[%rd70], %fd80;
	ld.global.f64 	%fd81, [%rd68];
	div.rn.f64 	%fd82, %fd80, %fd81;
	st.global.f64 	[%rd70], %fd82;
	ld.global.f64 	%fd83, [%rd69+-8];
	ld.global.u32 	%r61, [%rd72+-4];
	mul.wide.s32 	%rd77, %r61, 8;
	add.s64 	%rd78, %rd6, %rd77;
	ld.global.f64 	%fd84, [%rd78];
	mul.f64 	%fd85, %fd83, %fd84;
	ld.global.f64 	%fd86, [%rd70+8];
	sub.f64 	%fd87, %fd86, %fd85;
	st.global.f64 	[%rd70+8], %fd87;
	ld.global.f64 	%fd88, [%rd68+8];
	div.rn.f64 	%fd89, %fd87, %fd88;
	st.global.f64 	[%rd70+8], %fd89;
	add.s32 	%r71, %r71, 4;
	ld.global.f64 	%fd90, [%rd69];
	ld.global.u32 	%r62, [%rd72];
	mul.wide.s32 	%rd79, %r62, 8;
	add.s64 	%rd80, %rd6, %rd79;
	ld.global.f64 	%fd91, [%rd80];
	mul.f64 	%fd92, %fd90, %fd91;
	ld.global.f64 	%fd93, [%rd70+16];
	sub.f64 	%fd94, %fd93, %fd92;
	st.global.f64 	[%rd70+16], %fd94;
	ld.global.f64 	%fd95, [%rd68+16];
	div.rn.f64 	%fd96, %fd94, %fd95;
	st.global.f64 	[%rd70+16], %fd96;
	setp.lt.s32 	%p9, %r71, %r3;
	@%p9 bra 	$L__BB0_12;
	bra.uni 	$L__BB0_14;
$L__BB0_13:
	mul.wide.s32 	%rd17, %r2, 8;
	add.s64 	%rd18, %rd4, %rd17;
	ld.global.f64 	%fd1, [%rd18];
	add.s64 	%rd19, %rd3, %rd17;
	ld.global.f64 	%fd2, [%rd19];
	div.rn.f64 	%fd3, %fd1, %fd2;
	st.global.f64 	[%rd18], %fd3;
$L__BB0_14:
	ret;

}


// ===== COMPILED SASS (sm_100) =====

	.target	sm_100

	.elftype	@"ET_EXEC"


//--------------------- .note.nv.tkinfo           --------------------------
	.section	.note.nv.tkinfo,"",@"SHT_NOTE"
	.sectionflags	@"SHF_NOTE_NV_TKINFO"
	.tkinfo
        /*0018*/ 	.word	0x00000002
        /*0030*/ 	.string	""
        /*0030*/ 	.string	"ptxas"
        /*0030*/ 	.string	"Cuda compilation tools, release 13.0, V13.0.88"
        /*0030*/ 	.string	"Build cuda_13.0.r13.0/compiler.36424714_0"
        /*0030*/ 	.string	"-arch sm_100 -m 64 "



//--------------------- .note.nv.cuinfo           --------------------------
	.section	.note.nv.cuinfo,"",@"SHT_NOTE"
	.sectionflags	@"SHF_NOTE_NV_CUINFO"
        /*0018*/ 	.short	0x0002
        /*001a*/ 	.short	0x0064
        /*001c*/ 	.short	0x0082
	.zero		2


//--------------------- .nv.info                  --------------------------
	.section	.nv.info,"",@"SHT_CUDA_INFO"
	.align	4


	//----- nvinfo : EIATTR_REGCOUNT
	.align		4
        /*0000*/ 	.byte	0x04, 0x2f
        /*0002*/ 	.short	(.L_1 - .L_0)
	.align		4
.L_0:
        /*0004*/ 	.word	index@(_Z9HinesAlgoPdS_S_S_Pii)
        /*0008*/ 	.word	0x00000030


	//----- nvinfo : EIATTR_FRAME_SIZE
	.align		4
.L_1:
        /*000c*/ 	.byte	0x04, 0x11
        /*000e*/ 	.short	(.L_3 - .L_2)
	.align		4
.L_2:
        /*0010*/ 	.word	index@($__internal_0_$__cuda_sm20_div_rn_f64_full)
        /*0014*/ 	.word	0x00000000


	//----- nvinfo : EIATTR_FRAME_SIZE
	.align		4
.L_3:
        /*0018*/ 	.byte	0x04, 0x11
        /*001a*/ 	.short	(.L_5 - .L_4)
	.align		4
.L_4:
        /*001c*/ 	.word	index@(_Z9HinesAlgoPdS_S_S_Pii)
        /*0020*/ 	.word	0x00000000


	//----- nvinfo : EIATTR_MIN_STACK_SIZE
	.align		4
.L_5:
        /*0024*/ 	.byte	0x04, 0x12
        /*0026*/ 	.short	(.L_7 - .L_6)
	.align		4
.L_6:
        /*0028*/ 	.word	index@(_Z9HinesAlgoPdS_S_S_Pii)
        /*002c*/ 	.word	0x00000000
.L_7:


//--------------------- .nv.compat                --------------------------
	.section	.nv.compat,"",@"SHT_CUDA_COMPAT_INFO"
	.align	4
        /*0000*/ 	.byte	0x02, 0x09, 0x00, 0x00, 0x02, 0x02, 0x01, 0x00, 0x02, 0x05, 0x05, 0x00, 0x03, 0x07, 0x01, 0x01
        /*0010*/ 	.byte	0x02, 0x03, 0x00, 0x00, 0x02, 0x06, 0x01, 0x00, 0x04, 0x0b, 0x08, 0x00, 0x01, 0x00, 0x00, 0x00
        /*0020*/ 	.byte	0x00, 0x00, 0x00, 0x00


//--------------------- .nv.info._Z9HinesAlgoPdS_S_S_Pii --------------------------
	.section	.nv.info._Z9HinesAlgoPdS_S_S_Pii,"",@"SHT_CUDA_INFO"
	.sectionflags	@""
	.align	4


	//----- nvinfo : EIATTR_CUDA_API_VERSION
	.align		4
        /*0000*/ 	.byte	0x04, 0x37
        /*0002*/ 	.short	(.L_9 - .L_8)
.L_8:
        /*0004*/ 	.word	0x00000082


	//----- nvinfo : EIATTR_KPARAM_INFO
	.align		4
.L_9:
        /*0008*/ 	.byte	0x04, 0x17
        /*000a*/ 	.short	(.L_11 - .L_10)
.L_10:
        /*000c*/ 	.word	0x00000000
        /*0010*/ 	.short	0x0005
        /*0012*/ 	.short	0x0028
        /*0014*/ 	.byte	0x00, 0xf0, 0x11, 0x00


	//----- nvinfo : EIATTR_KPARAM_INFO
	.align		4
.L_11:
        /*0018*/ 	.byte	0x04, 0x17
        /*001a*/ 	.short	(.L_13 - .L_12)
.L_12:
        /*001c*/ 	.word	0x00000000
        /*0020*/ 	.short	0x0004
        /*0022*/ 	.short	0x0020
        /*0024*/ 	.byte	0x00, 0xf5, 0x21, 0x00


	//----- nvinfo : EIATTR_KPARAM_INFO
	.align		4
.L_13:
        /*0028*/ 	.byte	0x04, 0x17
        /*002a*/ 	.short	(.L_15 - .L_14)
.L_14:
        /*002c*/ 	.word	0x00000000
        /*0030*/ 	.short	0x0003
        /*0032*/ 	.short	0x0018
        /*0034*/ 	.byte	0x00, 0xf5, 0x21, 0x00


	//----- nvinfo : EIATTR_KPARAM_INFO
	.align		4
.L_15:
        /*0038*/ 	.byte	0x04, 0x17
        /*003a*/ 	.short	(.L_17 - .L_16)
.L_16:
        /*003c*/ 	.word	0x00000000
        /*0040*/ 	.short	0x0002
        /*0042*/ 	.short	0x0010
        /*0044*/ 	.byte	0x00, 0xf5, 0x21, 0x00


	//----- nvinfo : EIATTR_KPARAM_INFO
	.align		4
.L_17:
        /*0048*/ 	.byte	0x04, 0x17
        /*004a*/ 	.short	(.L_19 - .L_18)
.L_18:
        /*004c*/ 	.word	0x00000000
        /*0050*/ 	.short	0x0001
        /*0052*/ 	.short	0x0008
        /*0054*/ 	.byte	0x00, 0xf5, 0x21, 0x00


	//----- nvinfo : EIATTR_KPARAM_INFO
	.align		4
.L_19:
        /*0058*/ 	.byte	0x04, 0x17
        /*005a*/ 	.short	(.L_21 - .L_20)
.L_20:
        /*005c*/ 	.word	0x00000000
        /*0060*/ 	.short	0x0000
        /*0062*/ 	.short	0x0000
        /*0064*/ 	.byte	0x00, 0xf5, 0x21, 0x00


	//----- nvinfo : EIATTR_SPARSE_MMA_MASK
	.align		4
.L_21:
        /*0068*/ 	.byte	0x03, 0x50
        /*006a*/ 	.short	0x0000


	//----- nvinfo : EIATTR_MAXREG_COUNT
	.align		4
        /*006c*/ 	.byte	0x03, 0x1b
        /*006e*/ 	.short	0x00ff


	//----- nvinfo : EIATTR_MERCURY_ISA_VERSION
	.align		4
        /*0070*/ 	.byte	0x03, 0x5f
        /*0072*/ 	.short	0x0101


	//----- nvinfo : EIATTR_VRC_CTA_INIT_COUNT
	.align		4
        /*0074*/ 	.byte	0x02, 0x4a
	.zero		1
	.zero		1


	//----- nvinfo : EIATTR_EXIT_INSTR_OFFSETS
	.align		4
        /*0078*/ 	.byte	0x04, 0x1c
        /*007a*/ 	.short	(.L_23 - .L_22)


	//   ....[0]....
.L_22:
        /*007c*/ 	.word	0x000012d0


	//   ....[1]....
        /*0080*/ 	.word	0x00001ad0


	//   ....[2]....
        /*0084*/ 	.word	0x00001c70


	//----- nvinfo : EIATTR_CRS_STACK_SIZE
	.align		4
.L_23:
        /*0088*/ 	.byte	0x04, 0x1e
        /*008a*/ 	.short	(.L_25 - .L_24)
.L_24:
        /*008c*/ 	.word	0x00000000


	//----- nvinfo : EIATTR_CBANK_PARAM_SIZE
	.align		4
.L_25:
        /*0090*/ 	.byte	0x03, 0x19
        /*0092*/ 	.short	0x002c


	//----- nvinfo : EIATTR_PARAM_CBANK
	.align		4
        /*0094*/ 	.byte	0x04, 0x0a
        /*0096*/ 	.short	(.L_27 - .L_26)
	.align		4
.L_26:
        /*0098*/ 	.word	index@(.nv.constant0._Z9HinesAlgoPdS_S_S_Pii)
        /*009c*/ 	.short	0x0380
        /*009e*/ 	.short	0x002c


	//----- nvinfo : EIATTR_SW_WAR
	.align		4
.L_27:
        /*00a0*/ 	.byte	0x04, 0x36
        /*00a2*/ 	.short	(.L_29 - .L_28)
.L_28:
        /*00a4*/ 	.word	0x00000008
.L_29:


//--------------------- .nv.callgraph             --------------------------
	.section	.nv.callgraph,"",@"SHT_CUDA_CALLGRAPH"
	.align	4
	.sectionentsize	8
	.align		4
        /*0000*/ 	.word	0x00000000
	.align		4
        /*0004*/ 	.word	0xffffffff
	.align		4
        /*0008*/ 	.word	0x00000000
	.align		4
        /*000c*/ 	.word	0xfffffffe
	.align		4
        /*0010*/ 	.word	0x00000000
	.align		4
        /*0014*/ 	.word	0xfffffffd
	.align		4
        /*0018*/ 	.word	0x00000000
	.align		4
        /*001c*/ 	.word	0xfffffffc


//--------------------- .text._Z9HinesAlgoPdS_S_S_Pii --------------------------
	.section	.text._Z9HinesAlgoPdS_S_S_Pii,"ax",@progbits
	.align	128
        .global         _Z9HinesAlgoPdS_S_S_Pii
        .type           _Z9HinesAlgoPdS_S_S_Pii,@function
        .size           _Z9HinesAlgoPdS_S_S_Pii,(.L_x_26 - _Z9HinesAlgoPdS_S_S_Pii)
        .other          _Z9HinesAlgoPdS_S_S_Pii,@"STO_CUDA_ENTRY STV_DEFAULT"
_Z9HinesAlgoPdS_S_S_Pii:
.text._Z9HinesAlgoPdS_S_S_Pii:
[----:B------:R-:W-:Y:S08]  /*0000*/  LDC R1, c[0x0][0x37c] ;  /* 0x0000df00ff017b82 */ /* 0x000ff00000000800 */
[----:B------:R-:W0:Y:S01]  /*0010*/  LDC R6, c[0x0][0x3a8] ;  /* 0x0000ea00ff067b82 */ /* 0x000e220000000800 */
[----:B------:R-:W1:Y:S07]  /*0020*/  LDCU.64 UR4, c[0x0][0x358] ;  /* 0x00006b00ff0477ac */ /* 0x000e6e0008000a00 */
[----:B------:R-:W2:Y:S01]  /*0030*/  S2UR UR6, SR_CTAID.X ;  /* 0x00000000000679c3 */ /* 0x000ea20000002500 */
[C---:B0-----:R-:W-:Y:S01]  /*0040*/  ISETP.GE.AND P0, PT, R6.reuse, 0x2, PT ;  /* 0x000000020600780c */ /* 0x041fe20003f06270 */
[----:B--2---:R-:W-:-:S12]  /*0050*/  IMAD R3, R6, UR6, RZ ;  /* 0x0000000606037c24 */ /* 0x004fd8000f8e02ff */
[----:B-1----:R-:W-:Y:S05]  /*0060*/  @!P0 BRA `(.L_x_0) ;  /* 0x00000018009c8947 */ /* 0x002fea0003800000 */
[----:B------:R-:W-:-:S04]  /*0070*/  IMAD.IADD R0, R3, 0x1, R6 ;  /* 0x0000000103007824 */ /* 0x000fc800078e0206 */
[C---:B------:R-:W-:Y:S02]  /*0080*/  VIADD R2, R0.reuse, 0xfffffffe ;  /* 0xfffffffe00027836 */ /* 0x040fe40000000000 */
[----:B------:R-:W-:-:S03]  /*0090*/  VIADD R0, R0, 0xffffffff ;  /* 0xffffffff00007836 */ /* 0x000fc60000000000 */
[----:B------:R-:W-:-:S04]  /*00a0*/  VIMNMX R35, PT, PT, R3, R2, PT ;  /* 0x0000000203237248 */ /* 0x000fc80003fe0100 */
[----:B------:R-:W-:Y:S01]  /*00b0*/  LOP3.LUT R4, RZ, R35, RZ, 0x33, !PT ;  /* 0x00000023ff047212 */ /* 0x000fe200078e33ff */
[----:B------:R-:W-:-:S03]  /*00c0*/  IMAD.IADD R35, R2, 0x1, -R35 ;  /* 0x0000000102237824 */ /* 0x000fc600078e0a23 */
[----:B------:R-:W-:-:S04]  /*00d0*/  IADD3 R4, PT, PT, R4, R6, R3 ;  /* 0x0000000604047210 */ /* 0x000fc80007ffe003 */
[----:B------:R-:W-:Y:S02]  /*00e0*/  LOP3.LUT P0, R22, R4, 0x3, RZ, 0xc0, !PT ;  /* 0x0000000304167812 */ /* 0x000fe4000780c0ff */
[----:B------:R-:W-:-:S11]  /*00f0*/  MOV R4, R0 ;  /* 0x0000000000047202 */ /* 0x000fd60000000f00 */
[----:B------:R-:W-:Y:S05]  /*0100*/  @!P0 BRA `(.L_x_1) ;  /* 0x0000000000d48947 */ /* 0x000fea0003800000 */
[----:B------:R-:W0:Y:S01]  /*0110*/  LDC.64 R12, c[0x0][0x390] ;  /* 0x0000e400ff0c7b82 */ /* 0x000e220000000a00 */
[----:B------:R-:W-:Y:S01]  /*0120*/  IMAD R4, R6, UR6, R6 ;  /* 0x0000000606047c24 */ /* 0x000fe2000f8e0206 */
[----:B------:R-:W-:Y:S01]  /*0130*/  MOV R23, R0 ;  /* 0x0000000000177202 */ /* 0x000fe20000000f00 */
[----:B------:R-:W-:-:S05]  /*0140*/  IMAD.MOV R22, RZ, RZ, -R22 ;  /* 0x000000ffff167224 */ /* 0x000fca00078e0a16 */
[----:B------:R-:W1:Y:S08]  /*0150*/  LDC.64 R28, c[0x0][0x398] ;  /* 0x0000e600ff1c7b82 */ /* 0x000e700000000a00 */
[----:B------:R-:W2:Y:S08]  /*0160*/  LDC.64 R26, c[0x0][0x3a0] ;  /* 0x0000e800ff1a7b82 */ /* 0x000eb00000000a00 */
[----:B------:R-:W3:Y:S08]  /*0170*/  LDC.64 R14, c[0x0][0x380] ;  /* 0x0000e000ff0e7b82 */ /* 0x000ef00000000a00 */
[----:B------:R-:W4:Y:S02]  /*0180*/  LDC.64 R24, c[0x0][0x388] ;  /* 0x0000e200ff187b82 */ /* 0x000f240000000a00 */
.L_x_3:
[----:B0-----:R-:W-:-:S06]  /*0190*/  IMAD.WIDE R8, R23, 0x8, R12 ;  /* 0x0000000817087825 */ /* 0x001fcc00078e020c */
[----:B------:R-:W5:Y:S01]  /*01a0*/  LDG.E.64 R8, desc[UR4][R8.64] ;  /* 0x0000000408087981 */ /* 0x000f62000c1e1b00 */
[----:B---3--:R-:W-:-:S06]  /*01b0*/  IMAD.WIDE R10, R23, 0x8, R14 ;  /* 0x00000008170a7825 */ /* 0x008fcc00078e020e */
[----:B------:R-:W3:Y:S01]  /*01c0*/  LDG.E.64 R10, desc[UR4][R10.64] ;  /* 0x000000040a0a7981 */ /* 0x000ee2000c1e1b00 */
[----:B------:R-:W-:Y:S02]  /*01d0*/  IMAD.MOV.U32 R6, RZ, RZ, 0x1 ;  /* 0x00000001ff067424 */ /* 0x000fe400078e00ff */
[----:B----4-:R-:W-:Y:S01]  /*01e0*/  IMAD.WIDE R20, R23, 0x8, R24 ;  /* 0x0000000817147825 */ /* 0x010fe200078e0218 */
[----:B-----5:R-:W0:Y:S01]  /*01f0*/  MUFU.RCP64H R7, R9 ;  /* 0x0000000900077308 */ /* 0x020e220000001800 */
[----:B---3--:R-:W-:Y:S02]  /*0200*/  FSETP.GEU.AND P1, PT, |R11|, 6.5827683646048100446e-37, PT ;  /* 0x036000000b00780b */ /* 0x008fe40003f2e200 */
[----:B0-----:R-:W-:-:S08]  /*0210*/  DFMA R16, -R8, R6, 1 ;  /* 0x3ff000000810742b */ /* 0x001fd00000000106 */
[----:B------:R-:W-:-:S08]  /*0220*/  DFMA R16, R16, R16, R16 ;  /* 0x000000101010722b */ /* 0x000fd00000000010 */
[----:B------:R-:W-:-:S08]  /*0230*/  DFMA R16, R6, R16, R6 ;  /* 0x000000100610722b */ /* 0x000fd00000000006 */
[----:B------:R-:W-:-:S08]  /*0240*/  DFMA R6, -R8, R16, 1 ;  /* 0x3ff000000806742b */ /* 0x000fd00000000110 */
[----:B------:R-:W-:-:S08]  /*0250*/  DFMA R6, R16, R6, R16 ;  /* 0x000000061006722b */ /* 0x000fd00000000010 */
[----:B------:R-:W-:-:S08]  /*0260*/  DMUL R16, R10, R6 ;  /* 0x000000060a107228 */ /* 0x000fd00000000000 */
[----:B------:R-:W-:-:S08]  /*0270*/  DFMA R18, -R8, R16, R10 ;  /* 0x000000100812722b */ /* 0x000fd0000000010a */
[----:B------:R-:W-:Y:S01]  /*0280*/  DFMA R6, R6, R18, R16 ;  /* 0x000000120606722b */ /* 0x000fe20000000010 */
[----:B-1----:R-:W-:-:S04]  /*0290*/  IMAD.WIDE R16, R23, 0x8, R28 ;  /* 0x0000000817107825 */ /* 0x002fc800078e021c */
[----:B--2---:R-:W-:-:S05]  /*02a0*/  IMAD.WIDE R18, R23, 0x4, R26 ;  /* 0x0000000417127825 */ /* 0x004fca00078e021a */
[----:B------:R-:W-:-:S05]  /*02b0*/  FFMA R2, RZ, R9, R7 ;  /* 0x00000009ff027223 */ /* 0x000fca0000000007 */
[----:B------:R-:W-:-:S13]  /*02c0*/  FSETP.GT.AND P0, PT, |R2|, 1.469367938527859385e-39, PT ;  /* 0x001000000200780b */ /* 0x000fda0003f04200 */
[----:B------:R-:W-:Y:S05]  /*02d0*/  @P0 BRA P1, `(.L_x_2) ;  /* 0x0000000000100947 */ /* 0x000fea0000800000 */
[----:B------:R-:W-:Y:S01]  /*02e0*/  IMAD.MOV.U32 R6, RZ, RZ, R10 ;  /* 0x000000ffff067224 */ /* 0x000fe200078e000a */
[----:B------:R-:W-:Y:S02]  /*02f0*/  MOV R7, R11 ;  /* 0x0000000b00077202 */ /* 0x000fe40000000f00 */
[----:B------:R-:W-:-:S07]  /*0300*/  MOV R2, 0x320 ;  /* 0x0000032000027802 */ /* 0x000fce0000000f00 */
[----:B------:R-:W-:Y:S05]  /*0310*/  CALL.REL.NOINC `($__internal_0_$__cuda_sm20_div_rn_f64_full) ;  /* 0x0000001800587944 */ /* 0x000fea0003c00000 */
.L_x_2:
[----:B------:R-:W2:Y:S04]  /*0320*/  LDG.E R2, desc[UR4][R18.64] ;  /* 0x0000000412027981 */ /* 0x000ea8000c1e1900 */
[----:B------:R-:W3:Y:S01]  /*0330*/  LDG.E.64 R20, desc[UR4][R20.64] ;  /* 0x0000000414147981 */ /* 0x000ee2000c1e1b00 */
[----:B--2---:R-:W-:-:S04]  /*0340*/  IMAD.IADD R9, R3, 0x1, R2 ;  /* 0x0000000103097824 */ /* 0x004fc800078e0202 */
[----:B------:R-:W-:-:S05]  /*0350*/  IMAD.WIDE R8, R9, 0x8, R12 ;  /* 0x0000000809087825 */ /* 0x000fca00078e020c */
[----:B------:R-:W3:Y:S02]  /*0360*/  LDG.E.64 R10, desc[UR4][R8.64] ;  /* 0x00000004080a7981 */ /* 0x000ee4000c1e1b00 */
[----:B---3--:R-:W-:-:S07]  /*0370*/  DFMA R10, R20, -R6, R10 ;  /* 0x80000006140a722b */ /* 0x008fce000000000a */
[----:B------:R0:W-:Y:S04]  /*0380*/  STG.E.64 desc[UR4][R8.64], R10 ;  /* 0x0000000a08007986 */ /* 0x0001e8000c101b04 */
[----:B------:R-:W2:Y:S04]  /*0390*/  LDG.E R2, desc[UR4][R18.64] ;  /* 0x0000000412027981 */ /* 0x000ea8000c1e1900 */
[----:B------:R-:W3:Y:S01]  /*03a0*/  LDG.E.64 R16, desc[UR4][R16.64] ;  /* 0x0000000410107981 */ /* 0x000ee2000c1e1b00 */
[----:B--2---:R-:W-:-:S04]  /*03b0*/  IMAD.IADD R31, R3, 0x1, R2 ;  /* 0x00000001031f7824 */ /* 0x004fc800078e0202 */
[----:B------:R-:W-:-:S05]  /*03c0*/  IMAD.WIDE R30, R31, 0x8, R28 ;  /* 0x000000081f1e7825 */ /* 0x000fca00078e021c */
[----:B------:R-:W3:Y:S01]  /*03d0*/  LDG.E.64 R32, desc[UR4][R30.64] ;  /* 0x000000041e207981 */ /* 0x000ee2000c1e1b00 */
[----:B------:R-:W-:-:S04]  /*03e0*/  IADD3 R22, PT, PT, R22, 0x1, RZ ;  /* 0x0000000116167810 */ /* 0x000fc80007ffe0ff */
[----:B------:R-:W-:Y:S01]  /*03f0*/  ISETP.NE.AND P0, PT, R22, RZ, PT ;  /* 0x000000ff1600720c */ /* 0x000fe20003f05270 */
[----:B------:R-:W-:Y:S02]  /*0400*/  VIADD R23, R23, 0xffffffff ;  /* 0xffffffff17177836 */ /* 0x000fe40000000000 */
[----:B------:R-:W-:Y:S01]  /*0410*/  VIADD R4, R4, 0xffffffff ;  /* 0xffffffff04047836 */ /* 0x000fe20000000000 */
[----:B---3--:R-:W-:-:S07]  /*0420*/  DFMA R32, R16, -R6, R32 ;  /* 0x800000061020722b */ /* 0x008fce0000000020 */
[----:B------:R0:W-:Y:S02]  /*0430*/  STG.E.64 desc[UR4][R30.64], R32 ;  /* 0x000000201e007986 */ /* 0x0001e4000c101b04 */
[----:B------:R-:W-:Y:S05]  /*0440*/  @P0 BRA `(.L_x_3) ;  /* 0xfffffffc00500947 */ /* 0x000fea000383ffff */
[----:B------:R-:W-:-:S07]  /*0450*/  IADD3 R4, PT, PT, R4, -0x1, RZ ;  /* 0xffffffff04047810 */ /* 0x000fce0007ffe0ff */
.L_x_1:
[----:B0-----:R-:W0:Y:S01]  /*0460*/  LDC.64 R32, c[0x0][0x390] ;  /* 0x0000e400ff207b82 */ /* 0x001e220000000a00 */
[----:B------:R-:W-:-:S07]  /*0470*/  ISETP.GE.U32.AND P0, PT, R35, 0x3, PT ;  /* 0x000000032300780c */ /* 0x000fce0003f06070 */
[----:B------:R-:W1:Y:S08]  /*0480*/  LDC.64 R30, c[0x0][0x398] ;  /* 0x0000e600ff1e7b82 */ /* 0x000e700000000a00 */
[----:B------:R-:W2:Y:S08]  /*0490*/  LDC.64 R28, c[0x0][0x3a0] ;  /* 0x0000e800ff1c7b82 */ /* 0x000eb00000000a00 */
[----:B------:R-:W3:Y:S08]  /*04a0*/  LDC.64 R26, c[0x0][0x388] ;  /* 0x0000e200ff1a7b82 */ /* 0x000ef00000000a00 */
[----:B------:R-:W4:Y:S08]  /*04b0*/  LDC.64 R24, c[0x0][0x380] ;  /* 0x0000e000ff187b82 */ /* 0x000f300000000a00 */
[----:B------:R-:W0:Y:S01]  /*04c0*/  LDC.64 R22, c[0x0][0x390] ;  /* 0x0000e400ff167b82 */ /* 0x000e220000000a00 */
[----:B------:R-:W-:Y:S05]  /*04d0*/  @!P0 BRA `(.L_x_4) ;  /* 0x0000000800408947 */ /* 0x000fea0003800000 */
.L_x_9:
[----:B0-----:R-:W-:-:S05]  /*04e0*/  IMAD.WIDE R20, R4, 0x8, R22 ;  /* 0x0000000804147825 */ /* 0x001fca00078e0216 */
[----:B------:R-:W5:Y:S01]  /*04f0*/  LDG.E.64 R8, desc[UR4][R20.64] ;  /* 0x0000000414087981 */ /* 0x000f62000c1e1b00 */
[----:B----4-:R-:W-:-:S05]  /*0500*/  IMAD.WIDE R18, R4, 0x8, R24 ;  /* 0x0000000804127825 */ /* 0x010fca00078e0218 */
[----:B------:R-:W4:Y:S01]  /*0510*/  LDG.E.64 R10, desc[UR4][R18.64] ;  /* 0x00000004120a7981 */ /* 0x000f22000c1e1b00 */
[----:B------:R-:W-:Y:S01]  /*0520*/  IMAD.MOV.U32 R6, RZ, RZ, 0x1 ;  /* 0x00000001ff067424 */ /* 0x000fe200078e00ff */
[----:B-----5:R-:W0:Y:S01]  /*0530*/  MUFU.RCP64H R7, R9 ;  /* 0x0000000900077308 */ /* 0x020e220000001800 */
[----:B----4-:R-:W-:-:S04]  /*0540*/  FSETP.GEU.AND P1, PT, |R11|, 6.5827683646048100446e-37, PT ;  /* 0x036000000b00780b */ /* 0x010fc80003f2e200 */
[----:B0-----:R-:W-:-:S08]  /*0550*/  DFMA R12, -R8, R6, 1 ;  /* 0x3ff00000080c742b */ /* 0x001fd00000000106 */
[----:B------:R-:W-:-:S08]  /*0560*/  DFMA R12, R12, R12, R12 ;  /* 0x0000000c0c0c722b */ /* 0x000fd0000000000c */
[----:B------:R-:W-:-:S08]  /*0570*/  DFMA R12, R6, R12, R6 ;  /* 0x0000000c060c722b */ /* 0x000fd00000000006 */
[----:B------:R-:W-:-:S08]  /*0580*/  DFMA R6, -R8, R12, 1 ;  /* 0x3ff000000806742b */ /* 0x000fd0000000010c */
[----:B------:R-:W-:-:S08]  /*0590*/  DFMA R6, R12, R6, R12 ;  /* 0x000000060c06722b */ /* 0x000fd0000000000c */
[----:B------:R-:W-:-:S08]  /*05a0*/  DMUL R12, R10, R6 ;  /* 0x000000060a0c7228 */ /* 0x000fd00000000000 */
[----:B------:R-:W-:-:S08]  /*05b0*/  DFMA R14, -R8, R12, R10 ;  /* 0x0000000c080e722b */ /* 0x000fd0000000010a */
[----:B------:R-:W-:-:S10]  /*05c0*/  DFMA R6, R6, R14, R12 ;  /* 0x0000000e0606722b */ /* 0x000fd4000000000c */
[----:B------:R-:W-:-:S05]  /*05d0*/  FFMA R2, RZ, R9, R7 ;  /* 0x00000009ff027223 */ /* 0x000fca0000000007 */
[----:B------:R-:W-:-:S13]  /*05e0*/  FSETP.GT.AND P0, PT, |R2|, 1.469367938527859385e-39, PT ;  /* 0x001000000200780b */ /* 0x000fda0003f04200 */
[----:B------:R-:W-:Y:S05]  /*05f0*/  @P0 BRA P1, `(.L_x_5) ;  /* 0x0000000000100947 */ /* 0x000fea0000800000 */
[----:B------:R-:W-:Y:S01]  /*0600*/  IMAD.MOV.U32 R6, RZ, RZ, R10 ;  /* 0x000000ffff067224 */ /* 0x000fe200078e000a */
[----:B------:R-:W-:Y:S02]  /*0610*/  MOV R7, R11 ;  /* 0x0000000b00077202 */ /* 0x000fe40000000f00 */
[----:B------:R-:W-:-:S07]  /*0620*/  MOV R2, 0x640 ;  /* 0x0000064000027802 */ /* 0x000fce0000000f00 */
[----:B-123--:R-:W-:Y:S05]  /*0630*/  CALL.REL.NOINC `($__internal_0_$__cuda_sm20_div_rn_f64_full) ;  /* 0x0000001400907944 */ /* 0x00efea0003c00000 */
.L_x_5:
[----:B--2---:R-:W-:-:S05]  /*0640*/  IMAD.WIDE R16, R4, 0x4, R28 ;  /* 0x0000000404107825 */ /* 0x004fca00078e021c */
[----:B------:R-:W2:Y:S01]  /*0650*/  LDG.E R2, desc[UR4][R16.64] ;  /* 0x0000000410027981 */ /* 0x000ea2000c1e1900 */
[----:B---3--:R-:W-:-:S05]  /*0660*/  IMAD.WIDE R14, R4, 0x8, R26 ;  /* 0x00000008040e7825 */ /* 0x008fca00078e021a */
[----:B------:R-:W3:Y:S01]  /*0670*/  LDG.E.64 R8, desc[UR4][R14.64] ;  /* 0x000000040e087981 */ /* 0x000ee2000c1e1b00 */
[----:B--2---:R-:W-:-:S04]  /*0680*/  IMAD.IADD R35, R3, 0x1, R2 ;  /* 0x0000000103237824 */ /* 0x004fc800078e0202 */
[----:B------:R-:W-:-:S05]  /*0690*/  IMAD.WIDE R34, R35, 0x8, R32 ;  /* 0x0000000823227825 */ /* 0x000fca00078e0220 */
[----:B------:R-:W3:Y:S02]  /*06a0*/  LDG.E.64 R10, desc[UR4][R34.64] ;  /* 0x00000004220a7981 */ /* 0x000ee4000c1e1b00 */
[----:B---3--:R-:W-:-:S07]  /*06b0*/  DFMA R36, R8, -R6, R10 ;  /* 0x800000060824722b */ /* 0x008fce000000000a */
[----:B------:R0:W-:Y:S04]  /*06c0*/  STG.E.64 desc[UR4][R34.64], R36 ;  /* 0x0000002422007986 */ /* 0x0001e8000c101b04 */
[----:B------:R-:W2:Y:S01]  /*06d0*/  LDG.E R2, desc[UR4][R16.64] ;  /* 0x0000000410027981 */ /* 0x000ea2000c1e1900 */
[----:B-1----:R-:W-:-:S05]  /*06e0*/  IMAD.WIDE R12, R4, 0x8, R30 ;  /* 0x00000008040c7825 */ /* 0x002fca00078e021e */
[----:B------:R-:W3:Y:S01]  /*06f0*/  LDG.E.64 R8, desc[UR4][R12.64] ;  /* 0x000000040c087981 */ /* 0x000ee2000c1e1b00 */
[----:B--2---:R-:W-:-:S04]  /*0700*/  IMAD.IADD R39, R3, 0x1, R2 ;  /* 0x0000000103277824 */ /* 0x004fc800078e0202 */
[----:B------:R-:W-:-:S05]  /*0710*/  IMAD.WIDE R38, R39, 0x8, R30 ;  /* 0x0000000827267825 */ /* 0x000fca00078e021e */
[----:B------:R-:W3:Y:S02]  /*0720*/  LDG.E.64 R10, desc[UR4][R38.64] ;  /* 0x00000004260a7981 */ /* 0x000ee4000c1e1b00 */
[----:B---3--:R-:W-:-:S07]  /*0730*/  DFMA R6, R8, -R6, R10 ;  /* 0x800000060806722b */ /* 0x008fce000000000a */
[----:B------:R1:W-:Y:S04]  /*0740*/  STG.E.64 desc[UR4][R38.64], R6 ;  /* 0x0000000626007986 */ /* 0x0003e8000c101b04 */
[----:B------:R-:W2:Y:S04]  /*0750*/  LDG.E.64 R8, desc[UR4][R20.64+-0x8] ;  /* 0xfffff80414087981 */ /* 0x000ea8000c1e1b00 */
[----:B------:R-:W3:Y:S01]  /*0760*/  LDG.E.64 R10, desc[UR4][R18.64+-0x8] ;  /* 0xfffff804120a7981 */ /* 0x000ee2000c1e1b00 */
[----:B0-----:R-:W-:Y:S01]  /*0770*/  MOV R34, 0x1 ;  /* 0x0000000100227802 */ /* 0x001fe20000000f00 */
[----:B--2---:R-:W0:Y:S05]  /*0780*/  MUFU.RCP64H R35, R9 ;  /* 0x0000000900237308 */ /* 0x004e2a0000001800 */
[----:B0-----:R-:W-:-:S08]  /*0790*/  DFMA R36, -R8, R34, 1 ;  /* 0x3ff000000824742b */ /* 0x001fd00000000122 */
[----:B------:R-:W-:-:S08]  /*07a0*/  DFMA R36, R36, R36, R36 ;  /* 0x000000242424722b */ /* 0x000fd00000000024 */
[----:B------:R-:W-:-:S08]  /*07b0*/  DFMA R36, R34, R36, R34 ;  /* 0x000000242224722b */ /* 0x000fd00000000022 */
[----:B------:R-:W-:-:S08]  /*07c0*/  DFMA R34, -R8, R36, 1 ;  /* 0x3ff000000822742b */ /* 0x000fd00000000124 */
[----:B------:R-:W-:-:S08]  /*07d0*/  DFMA R34, R36, R34, R36 ;  /* 0x000000222422722b */ /* 0x000fd00000000024 */
[----:B---3--:R-:W-:-:S08]  /*07e0*/  DMUL R36, R10, R34 ;  /* 0x000000220a247228 */ /* 0x008fd00000000000 */
[----:B-1----:R-:W-:-:S08]  /*07f0*/  DFMA R6, -R8, R36, R10 ;  /* 0x000000240806722b */ /* 0x002fd0000000010a */
[----:B------:R-:W-:Y:S01]  /*0800*/  DFMA R6, R34, R6, R36 ;  /* 0x000000062206722b */ /* 0x000fe20000000024 */
[----:B------:R-:W-:-:S09]  /*0810*/  FSETP.GEU.AND P1, PT, |R11|, 6.5827683646048100446e-37, PT ;  /* 0x036000000b00780b */ /* 0x000fd20003f2e200 */
[----:B------:R-:W-:-:S05]  /*0820*/  FFMA R2, RZ, R9, R7 ;  /* 0x00000009ff027223 */ /* 0x000fca0000000007 */
[----:B------:R-:W-:-:S13]  /*0830*/  FSETP.GT.AND P0, PT, |R2|, 1.469367938527859385e-39, PT ;  /* 0x001000000200780b */ /* 0x000fda0003f04200 */
[----:B------:R-:W-:Y:S05]  /*0840*/  @P0 BRA P1, `(.L_x_6) ;  /* 0x0000000000100947 */ /* 0x000fea0000800000 */
[----:B------:R-:W-:Y:S01]  /*0850*/  IMAD.MOV.U32 R6, RZ, RZ, R10 ;  /* 0x000000ffff067224 */ /* 0x000fe200078e000a */
[----:B------:R-:W-:Y:S01]  /*0860*/  MOV R2, 0x890 ;  /* 0x0000089000027802 */ /* 0x000fe20000000f00 */
[----:B------:R-:W-:-:S07]  /*0870*/  IMAD.MOV.U32 R7, RZ, RZ, R11 ;  /* 0x000000ffff077224 */ /* 0x000fce00078e000b */
[----:B------:R-:W-:Y:S05]  /*0880*/  CALL.REL.NOINC `($__internal_0_$__cuda_sm20_div_rn_f64_full) ;  /* 0x0000001000fc7944 */ /* 0x000fea0003c00000 */
.L_x_6:
[----:B------:R-:W2:Y:S04]  /*0890*/  LDG.E R2, desc[UR4][R16.64+-0x4] ;  /* 0xfffffc0410027981 */ /* 0x000ea8000c1e1900 */
[----:B------:R-:W3:Y:S01]  /*08a0*/  LDG.E.64 R8, desc[UR4][R14.64+-0x8] ;  /* 0xfffff8040e087981 */ /* 0x000ee2000c1e1b00 */
[----:B--2---:R-:W-:-:S05]  /*08b0*/  IADD3 R35, PT, PT, R3, R2, RZ ;  /* 0x0000000203237210 */ /* 0x004fca0007ffe0ff */
        /* <DEDUP_REMOVED lines=13> */
[----:B------:R-:W-:Y:S01]  /*0990*/  IMAD.MOV.U32 R40, RZ, RZ, 0x1 ;  /* 0x00000001ff287424 */ /* 0x000fe200078e00ff */
        /* <DEDUP_REMOVED lines=13> */
[----:B------:R-:W-:Y:S01]  /*0a70*/  MOV R6, R10 ;  /* 0x0000000a00067202 */ /* 0x000fe20000000f00 */
[----:B------:R-:W-:Y:S01]  /*0a80*/  IMAD.MOV.U32 R7, RZ, RZ, R11 ;  /* 0x000000ffff077224 */ /* 0x000fe200078e000b */
[----:B------:R-:W-:-:S07]  /*0a90*/  MOV R2, 0xab0 ;  /* 0x00000ab000027802 */ /* 0x000fce0000000f00 */
[----:B------:R-:W-:Y:S05]  /*0aa0*/  CALL.REL.NOINC `($__internal_0_$__cuda_sm20_div_rn_f64_full) ;  /* 0x0000001000747944 */ /* 0x000fea0003c00000 */
.L_x_7:
        /* <DEDUP_REMOVED lines=9> */
[----:B--2---:R-:W-:-:S05]  /*0b40*/  IADD3 R37, PT, PT, R3, R2, RZ ;  /* 0x0000000203257210 */ /* 0x004fca0007ffe0ff */
        /* <DEDUP_REMOVED lines=14> */
[----:B------:R-:W-:-:S08]  /*0c30*/  DFMA R34, -R8, R10, R18 ;  /* 0x0000000a0822722b */ /* 0x000fd00000000112 */
[----:B------:R-:W-:Y:S01]  /*0c40*/  DFMA R6, R6, R34, R10 ;  /* 0x000000220606722b */ /* 0x000fe2000000000a */
[----:B------:R-:W-:-:S09]  /*0c50*/  FSETP.GEU.AND P1, PT, |R19|, 6.5827683646048100446e-37, PT ;  /* 0x036000001300780b */ /* 0x000fd20003f2e200 */
[----:B------:R-:W-:-:S05]  /*0c60*/  FFMA R2, RZ, R9, R7 ;  /* 0x00000009ff027223 */ /* 0x000fca0000000007 */
[----:B------:R-:W-:-:S13]  /*0c70*/  FSETP.GT.AND P0, PT, |R2|, 1.469367938527859385e-39, PT ;  /* 0x001000000200780b */ /* 0x000fda0003f04200 */
[----:B-1----:R-:W-:Y:S05]  /*0c80*/  @P0 BRA P1, `(.L_x_8) ;  /* 0x0000000000100947 */ /* 0x002fea0000800000 */
[----:B------:R-:W-:Y:S01]  /*0c90*/  IMAD.MOV.U32 R6, RZ, RZ, R18 ;  /* 0x000000ffff067224 */ /* 0x000fe200078e0012 */
[----:B------:R-:W-:Y:S02]  /*0ca0*/  MOV R7, R19 ;  /* 0x0000001300077202 */ /* 0x000fe40000000f00 */
[----:B------:R-:W-:-:S07]  /*0cb0*/  MOV R2, 0xcd0 ;  /* 0x00000cd000027802 */ /* 0x000fce0000000f00 */
[----:B------:R-:W-:Y:S05]  /*0cc0*/  CALL.REL.NOINC `($__internal_0_$__cuda_sm20_div_rn_f64_full) ;  /* 0x0000000c00ec7944 */ /* 0x000fea0003c00000 */
.L_x_8:
        /* <DEDUP_REMOVED lines=12> */
[----:B------:R-:W-:-:S04]  /*0d90*/  IADD3 R4, PT, PT, R4, -0x4, RZ ;  /* 0xfffffffc04047810 */ /* 0x000fc80007ffe0ff */
[----:B------:R-:W-:Y:S01]  /*0da0*/  ISETP.GT.AND P0, PT, R4, R3, PT ;  /* 0x000000030400720c */ /* 0x000fe20003f04270 */
[----:B---3--:R-:W-:-:S07]  /*0db0*/  DFMA R20, R12, -R6, R20 ;  /* 0x800000060c14722b */ /* 0x008fce0000000014 */
[----:B------:R0:W-:Y:S05]  /*0dc0*/  STG.E.64 desc[UR4][R18.64], R20 ;  /* 0x0000001412007986 */ /* 0x0001ea000c101b04 */
[----:B------:R-:W-:Y:S05]  /*0dd0*/  @P0 BRA `(.L_x_9) ;  /* 0xfffffff400c00947 */ /* 0x000fea000383ffff */
.L_x_4:
[----:B------:R-:W5:Y:S08]  /*0de0*/  LDC.64 R6, c[0x0][0x390] ;  /* 0x0000e400ff067b82 */ /* 0x000f700000000a00 */
[----:B---3--:R-:W3:Y:S01]  /*0df0*/  LDC.64 R26, c[0x0][0x398] ;  /* 0x0000e600ff1a7b82 */ /* 0x008ee20000000a00 */
[----:B-----5:R-:W-:-:S05]  /*0e00*/  IMAD.WIDE R6, R3, 0x8, R6 ;  /* 0x0000000803067825 */ /* 0x020fca00078e0206 */
[----:B0-----:R-:W5:Y:S01]  /*0e10*/  LDG.E.64 R8, desc[UR4][R6.64] ;  /* 0x0000000406087981 */ /* 0x001f62000c1e1b00 */
[----:B---3--:R-:W-:-:S05]  /*0e20*/  IMAD.WIDE R26, R3, 0x8, R26 ;  /* 0x00000008031a7825 */ /* 0x008fca00078e021a */
[----:B------:R-:W3:Y:S01]  /*0e30*/  LDG.E.64 R4, desc[UR4][R26.64] ;  /* 0x000000041a047981 */ /* 0x000ee2000c1e1b00 */
[----:B------:R-:W-:Y:S01]  /*0e40*/  IMAD.MOV.U32 R10, RZ, RZ, 0x1 ;  /* 0x00000001ff0a7424 */ /* 0x000fe200078e00ff */
[----:B-----5:R-:W0:Y:S01]  /*0e50*/  MUFU.RCP64H R11, R9 ;  /* 0x00000009000b7308 */ /* 0x020e220000001800 */
[----:B---3--:R-:W-:-:S04]  /*0e60*/  FSETP.GEU.AND P1, PT, |R5|, 6.5827683646048100446e-37, PT ;  /* 0x036000000500780b */ /* 0x008fc80003f2e200 */
        /* <DEDUP_REMOVED lines=14> */
[----:B-12-4-:R-:W-:Y:S05]  /*0f50*/  CALL.REL.NOINC `($__internal_0_$__cuda_sm20_div_rn_f64_full) ;  /* 0x0000000c00487944 */ /* 0x016fea0003c00000 */
.L_x_10:
[----:B------:R-:W-:Y:S01]  /*0f60*/  VIADDMNMX R12, R3, 0x1, R0, !PT ;  /* 0x00000001030c7846 */ /* 0x000fe20007800100 */
[----:B------:R-:W0:Y:S01]  /*0f70*/  LDC.64 R4, c[0x0][0x390] ;  /* 0x0000e400ff047b82 */ /* 0x000e220000000a00 */
[----:B------:R3:W-:Y:S01]  /*0f80*/  STG.E.64 desc[UR4][R26.64], R6 ;  /* 0x000000061a007986 */ /* 0x0007e2000c101b04 */
[----:B----4-:R-:W-:Y:S01]  /*0f90*/  MOV R25, 0x0 ;  /* 0x0000000000197802 */ /* 0x010fe20000000f00 */
[----:B------:R-:W-:Y:S02]  /*0fa0*/  IMAD.MOV.U32 R24, RZ, RZ, 0x8 ;  /* 0x00000008ff187424 */ /* 0x000fe400078e00ff */
[--C-:B------:R-:W-:Y:S02]  /*0fb0*/  IMAD.IADD R2, R12, 0x1, -R3.reuse ;  /* 0x000000010c027824 */ /* 0x100fe400078e0a03 */
[----:B------:R-:W-:-:S03]  /*0fc0*/  IMAD.MOV.U32 R15, RZ, RZ, R3 ;  /* 0x000000ffff0f7224 */ /* 0x000fc600078e0003 */
[----:B------:R-:W-:Y:S01]  /*0fd0*/  LOP3.LUT P0, R2, R2, 0x3, RZ, 0xc0, !PT ;  /* 0x0000000302027812 */ /* 0x000fe2000780c0ff */
[----:B0-----:R-:W-:-:S12]  /*0fe0*/  IMAD.WIDE.U32 R24, R4, 0x1, R24 ;  /* 0x0000000104187825 */ /* 0x001fd800078e0018 */
[----:B---3--:R-:W-:Y:S05]  /*0ff0*/  @!P0 BRA `(.L_x_11) ;  /* 0x0000000000ac8947 */ /* 0x008fea0003800000 */
[----:B------:R-:W0:Y:S01]  /*1000*/  LDC.64 R18, c[0x0][0x3a0] ;  /* 0x0000e800ff127b82 */ /* 0x000e220000000a00 */
[----:B------:R-:W-:Y:S01]  /*1010*/  IMAD.IADD R13, R25, 0x1, R5 ;  /* 0x00000001190d7824 */ /* 0x000fe200078e0205 */
[----:B------:R-:W-:Y:S01]  /*1020*/  IADD3 R4, PT, PT, -R2, RZ, RZ ;  /* 0x000000ff02047210 */ /* 0x000fe20007ffe1ff */
[----:B------:R-:W-:-:S05]  /*1030*/  IMAD.MOV.U32 R15, RZ, RZ, R3 ;  /* 0x000000ffff0f7224 */ /* 0x000fca00078e0003 */
[----:B------:R-:W3:Y:S08]  /*1040*/  LDC.64 R20, c[0x0][0x388] ;  /* 0x0000e200ff147b82 */ /* 0x000ef00000000a00 */
[----:B------:R-:W4:Y:S02]  /*1050*/  LDC.64 R16, c[0x0][0x398] ;  /* 0x0000e600ff107b82 */ /* 0x000f240000000a00 */
.L_x_13:
[----:B0-----:R-:W-:-:S06]  /*1060*/  IMAD.WIDE R8, R15, 0x4, R18 ;  /* 0x000000040f087825 */ /* 0x001fcc00078e0212 */
[----:B------:R-:W1:Y:S01]  /*1070*/  LDG.E R9, desc[UR4][R8.64+0x4] ;  /* 0x0000040408097981 */ /* 0x000e62000c1e1900 */
[----:B---3--:R-:W-:-:S04]  /*1080*/  IMAD.WIDE R6, R15, 0x8, R20 ;  /* 0x000000080f067825 */ /* 0x008fc800078e0214 */
[----:B----4-:R-:W-:Y:S02]  /*1090*/  IMAD.WIDE R22, R15, 0x8, R16 ;  /* 0x000000080f167825 */ /* 0x010fe400078e0210 */
[----:B------:R-:W3:Y:S04]  /*10a0*/  LDG.E.64 R6, desc[UR4][R6.64+0x8] ;  /* 0x0000080406067981 */ /* 0x000ee8000c1e1b00 */
[----:B--2---:R-:W3:Y:S01]  /*10b0*/  LDG.E.64 R28, desc[UR4][R22.64+0x8] ;  /* 0x00000804161c7981 */ /* 0x004ee2000c1e1b00 */
[----:B-1----:R-:W-:-:S05]  /*10c0*/  IMAD.WIDE R30, R9, 0x8, R26 ;  /* 0x00000008091e7825 */ /* 0x002fca00078e021a */
[----:B------:R-:W3:Y:S02]  /*10d0*/  LDG.E.64 R10, desc[UR4][R30.64] ;  /* 0x000000041e0a7981 */ /* 0x000ee4000c1e1b00 */
[----:B---3--:R-:W-:Y:S01]  /*10e0*/  DFMA R10, -R6, R10, R28 ;  /* 0x0000000a060a722b */ /* 0x008fe2000000011c */
[----:B------:R-:W-:Y:S01]  /*10f0*/  MOV R7, R13 ;  /* 0x0000000d00077202 */ /* 0x000fe20000000f00 */
[----:B------:R-:W-:-:S04]  /*1100*/  IMAD.MOV.U32 R6, RZ, RZ, R24 ;  /* 0x000000ffff067224 */ /* 0x000fc800078e0018 */
[----:B------:R-:W-:Y:S01]  /*1110*/  IMAD.WIDE R28, R15, 0x8, R6 ;  /* 0x000000080f1c7825 */ /* 0x000fe200078e0206 */
[----:B------:R0:W-:Y:S04]  /*1120*/  STG.E.64 desc[UR4][R22.64+0x8], R10 ;  /* 0x0000080a16007986 */ /* 0x0001e8000c101b04 */
[----:B------:R-:W2:Y:S01]  /*1130*/  LDG.E.64 R8, desc[UR4][R28.64] ;  /* 0x000000041c087981 */ /* 0x000ea2000c1e1b00 */
[----:B------:R-:W-:Y:S01]  /*1140*/  IMAD.MOV.U32 R32, RZ, RZ, 0x1 ;  /* 0x00000001ff207424 */ /* 0x000fe200078e00ff */
[----:B------:R-:W-:Y:S01]  /*1150*/  FSETP.GEU.AND P2, PT, |R11|, 6.5827683646048100446e-37, PT ;  /* 0x036000000b00780b */ /* 0x000fe20003f4e200 */
[----:B------:R-:W-:Y:S01]  /*1160*/  VIADD R4, R4, 0x1 ;  /* 0x0000000104047836 */ /* 0x000fe20000000000 */
[----:B------:R-:W-:-:S04]  /*1170*/  IADD3 R15, PT, PT, R15, 0x1, RZ ;  /* 0x000000010f0f7810 */ /* 0x000fc80007ffe0ff */
[----:B------:R-:W-:Y:S01]  /*1180*/  ISETP.NE.AND P1, PT, R4, RZ, PT ;  /* 0x000000ff0400720c */ /* 0x000fe20003f25270 */
[----:B--2---:R-:W1:Y:S02]  /*1190*/  MUFU.RCP64H R33, R9 ;  /* 0x0000000900217308 */ /* 0x004e640000001800 */
[----:B-1----:R-:W-:-:S08]  /*11a0*/  DFMA R34, -R8, R32, 1 ;  /* 0x3ff000000822742b */ /* 0x002fd00000000120 */
        /* <DEDUP_REMOVED lines=9> */
[----:B0-----:R-:W-:Y:S05]  /*1240*/  @P0 BRA P2, `(.L_x_12) ;  /* 0x0000000000100947 */ /* 0x001fea0001000000 */
[----:B------:R-:W-:Y:S01]  /*1250*/  IMAD.MOV.U32 R6, RZ, RZ, R10 ;  /* 0x000000ffff067224 */ /* 0x000fe200078e000a */
[----:B------:R-:W-:Y:S01]  /*1260*/  MOV R2, 0x1290 ;  /* 0x0000129000027802 */ /* 0x000fe20000000f00 */
[----:B------:R-:W-:-:S07]  /*1270*/  IMAD.MOV.U32 R7, RZ, RZ, R11 ;  /* 0x000000ffff077224 */ /* 0x000fce00078e000b */
[----:B------:R-:W-:Y:S05]  /*1280*/  CALL.REL.NOINC `($__internal_0_$__cuda_sm20_div_rn_f64_full) ;  /* 0x00000008007c7944 */ /* 0x000fea0003c00000 */
.L_x_12:
[----:B------:R0:W-:Y:S01]  /*1290*/  STG.E.64 desc[UR4][R22.64+0x8], R6 ;  /* 0x0000080616007986 */ /* 0x0001e2000c101b04 */
[----:B------:R-:W-:Y:S05]  /*12a0*/  @P1 BRA `(.L_x_13) ;  /* 0xfffffffc006c1947 */ /* 0x000fea000383ffff */
.L_x_11:
[----:B------:R-:W-:-:S04]  /*12b0*/  IADD3 R12, PT, PT, R3, -R12, RZ ;  /* 0x8000000c030c7210 */ /* 0x000fc80007ffe0ff */
[----:B------:R-:W-:-:S13]  /*12c0*/  ISETP.GT.U32.AND P0, PT, R12, -0x4, PT ;  /* 0xfffffffc0c00780c */ /* 0x000fda0003f04070 */
[----:B------:R-:W-:Y:S05]  /*12d0*/  @P0 EXIT ;  /* 0x000000000000094d */ /* 0x000fea0003800000 */
[----:B-1----:R-:W1:Y:S08]  /*12e0*/  LDC.64 R30, c[0x0][0x390] ;  /* 0x0000e400ff1e7b82 */ /* 0x002e700000000a00 */
[----:B------:R-:W3:Y:S08]  /*12f0*/  LDC.64 R24, c[0x0][0x398] ;  /* 0x0000e600ff187b82 */ /* 0x000ef00000000a00 */
[----:B0-----:R-:W0:Y:S08]  /*1300*/  LDC.64 R22, c[0x0][0x3a0] ;  /* 0x0000e800ff167b82 */ /* 0x001e300000000a00 */
[----:B--2---:R-:W2:Y:S01]  /*1310*/  LDC.64 R28, c[0x0][0x388] ;  /* 0x0000e200ff1c7b82 */ /* 0x004ea20000000a00 */
[----:B-1----:R-:W-:-:S05]  /*1320*/  IADD3 R30, P0, PT, R30, 0x10, RZ ;  /* 0x000000101e1e7810 */ /* 0x002fca0007f1e0ff */
[----:B------:R-:W-:Y:S01]  /*1330*/  IMAD.X R31, RZ, RZ, R31, P0 ;  /* 0x000000ffff1f7224 */ /* 0x000fe200000e061f */
[----:B---3--:R-:W-:-:S05]  /*1340*/  IADD3 R24, P2, PT, R24, 0x10, RZ ;  /* 0x0000001018187810 */ /* 0x008fca0007f5e0ff */
[----:B------:R-:W-:Y:S01]  /*1350*/  IMAD.X R25, RZ, RZ, R25, P2 ;  /* 0x000000ffff197224 */ /* 0x000fe200010e0619 */
[----:B0-----:R-:W-:-:S05]  /*1360*/  IADD3 R22, P3, PT, R22, 0x10, RZ ;  /* 0x0000001016167810 */ /* 0x001fca0007f7e0ff */
[----:B------:R-:W-:Y:S01]  /*1370*/  IMAD.X R23, RZ, RZ, R23, P3 ;  /* 0x000000ffff177224 */ /* 0x000fe200018e0617 */
[----:B--2---:R-:W-:-:S04]  /*1380*/  IADD3 R28, P1, PT, R28, 0x20, RZ ;  /* 0x000000201c1c7810 */ /* 0x004fc80007f3e0ff */
[----:B------:R-:W-:-:S09]  /*1390*/  IADD3.X R29, PT, PT, RZ, R29, RZ, P1, !PT ;  /* 0x0000001dff1d7210 */ /* 0x000fd20000ffe4ff */
.L_x_18:
[----:B------:R-:W-:-:S05]  /*13a0*/  IMAD.WIDE R12, R15, 0x4, R22 ;  /* 0x000000040f0c7825 */ /* 0x000fca00078e0216 */
[----:B------:R-:W2:Y:S01]  /*13b0*/  LDG.E R5, desc[UR4][R12.64+-0xc] ;  /* 0xfffff4040c057981 */ /* 0x000ea2000c1e1900 */
[----:B------:R-:W-:-:S04]  /*13c0*/  IMAD.WIDE R18, R15, 0x8, R28 ;  /* 0x000000080f127825 */ /* 0x000fc800078e021c */
[----:B------:R-:W-:Y:S01]  /*13d0*/  IMAD.WIDE R16, R15, 0x8, R24 ;  /* 0x000000080f107825 */ /* 0x000fe200078e0218 */
[----:B------:R-:W3:Y:S04]  /*13e0*/  LDG.E.64 R2, desc[UR4][R18.64+-0x18] ;  /* 0xffffe80412027981 */ /* 0x000ee8000c1e1b00 */
[----:B------:R-:W3:Y:S01]  /*13f0*/  LDG.E.64 R6, desc[UR4][R16.64+-0x8] ;  /* 0xfffff80410067981 */ /* 0x000ee2000c1e1b00 */
[----:B--2---:R-:W-:-:S06]  /*1400*/  IMAD.WIDE R4, R5, 0x8, R26 ;  /* 0x0000000805047825 */ /* 0x004fcc00078e021a */
[----:B------:R-:W3:Y:S01]  /*1410*/  LDG.E.64 R4, desc[UR4][R4.64] ;  /* 0x0000000404047981 */ /* 0x000ee2000c1e1b00 */
[----:B------:R-:W-:Y:S01]  /*1420*/  IMAD.WIDE R20, R15, 0x8, R30 ;  /* 0x000000080f147825 */ /* 0x000fe200078e021e */
[----:B---3--:R-:W-:-:S07]  /*1430*/  DFMA R2, -R2, R4, R6 ;  /* 0x000000040202722b */ /* 0x008fce0000000106 */
[----:B------:R0:W-:Y:S04]  /*1440*/  STG.E.64 desc[UR4][R16.64+-0x8], R2 ;  /* 0xfffff80210007986 */ /* 0x0001e8000c101b04 */
[----:B------:R-:W2:Y:S01]  /*1450*/  LDG.E.64 R8, desc[UR4][R20.64+-0x8] ;  /* 0xfffff80414087981 */ /* 0x000ea2000c1e1b00 */
[----:B------:R-:W-:Y:S01]  /*1460*/  IMAD.MOV.U32 R6, RZ, RZ, 0x1 ;  /* 0x00000001ff067424 */ /* 0x000fe200078e00ff */
[----:B------:R-:W-:Y:S01]  /*1470*/  FSETP.GEU.AND P1, PT, |R3|, 6.5827683646048100446e-37, PT ;  /* 0x036000000300780b */ /* 0x000fe20003f2e200 */
[----:B--2---:R-:W1:Y:S04]  /*1480*/  MUFU.RCP64H R7, R9 ;  /* 0x0000000900077308 */ /* 0x004e680000001800 */
        /* <DEDUP_REMOVED lines=11> */
[----:B------:R-:W-:Y:S01]  /*1540*/  MOV R6, R2 ;  /* 0x0000000200067202 */ /* 0x000fe20000000f00 */
[----:B------:R-:W-:Y:S01]  /*1550*/  IMAD.MOV.U32 R7, RZ, RZ, R3 ;  /* 0x000000ffff077224 */ /* 0x000fe200078e0003 */
[----:B------:R-:W-:-:S07]  /*1560*/  MOV R2, 0x1580 ;  /* 0x0000158000027802 */ /* 0x000fce0000000f00 */
[----:B------:R-:W-:Y:S05]  /*1570*/  CALL.REL.NOINC `($__internal_0_$__cuda_sm20_div_rn_f64_full) ;  /* 0x0000000400c07944 */ /* 0x000fea0003c00000 */
.L_x_14:
[----:B------:R0:W-:Y:S04]  /*1580*/  STG.E.64 desc[UR4][R16.64+-0x8], R6 ;  /* 0xfffff80610007986 */ /* 0x0001e8000c101b04 */
[----:B------:R-:W2:Y:S04]  /*1590*/  LDG.E R5, desc[UR4][R12.64+-0x8] ;  /* 0xfffff8040c057981 */ /* 0x000ea8000c1e1900 */
[----:B------:R-:W3:Y:S04]  /*15a0*/  LDG.E.64 R8, desc[UR4][R16.64] ;  /* 0x0000000410087981 */ /* 0x000ee8000c1e1b00 */
[----:B------:R-:W3:Y:S01]  /*15b0*/  LDG.E.64 R2, desc[UR4][R18.64+-0x10] ;  /* 0xfffff00412027981 */ /* 0x000ee2000c1e1b00 */
[----:B--2---:R-:W-:-:S06]  /*15c0*/  IMAD.WIDE R4, R5, 0x8, R26 ;  /* 0x0000000805047825 */ /* 0x004fcc00078e021a */
[----:B------:R-:W3:Y:S02]  /*15d0*/  LDG.E.64 R4, desc[UR4][R4.64] ;  /* 0x0000000404047981 */ /* 0x000ee4000c1e1b00 */
[----:B---3--:R-:W-:-:S07]  /*15e0*/  DFMA R2, -R2, R4, R8 ;  /* 0x000000040202722b */ /* 0x008fce0000000108 */
[----:B------:R1:W-:Y:S04]  /*15f0*/  STG.E.64 desc[UR4][R16.64], R2 ;  /* 0x0000000210007986 */ /* 0x0003e8000c101b04 */
[----:B------:R-:W2:Y:S01]  /*1600*/  LDG.E.64 R8, desc[UR4][R20.64] ;  /* 0x0000000414087981 */ /* 0x000ea2000c1e1b00 */
[----:B------:R-:W-:Y:S01]  /*1610*/  IMAD.MOV.U32 R10, RZ, RZ, 0x1 ;  /* 0x00000001ff0a7424 */ /* 0x000fe200078e00ff */
[----:B------:R-:W-:Y:S01]  /*1620*/  FSETP.GEU.AND P1, PT, |R3|, 6.5827683646048100446e-37, PT ;  /* 0x036000000300780b */ /* 0x000fe20003f2e200 */
[----:B--2---:R-:W0:Y:S04]  /*1630*/  MUFU.RCP64H R11, R9 ;  /* 0x00000009000b7308 */ /* 0x004e280000001800 */
        /* <DEDUP_REMOVED lines=10> */
[----:B-1----:R-:W-:Y:S05]  /*16e0*/  @P0 BRA P1, `(.L_x_15) ;  /* 0x0000000000100947 */ /* 0x002fea0000800000 */
[----:B------:R-:W-:Y:S01]  /*16f0*/  MOV R6, R2 ;  /* 0x0000000200067202 */ /* 0x000fe20000000f00 */
[----:B------:R-:W-:Y:S01]  /*1700*/  IMAD.MOV.U32 R7, RZ, RZ, R3 ;  /* 0x000000ffff077224 */ /* 0x000fe200078e0003 */
[----:B------:R-:W-:-:S07]  /*1710*/  MOV R2, 0x1730 ;  /* 0x0000173000027802 */ /* 0x000fce0000000f00 */
[----:B------:R-:W-:Y:S05]  /*1720*/  CALL.REL.NOINC `($__internal_0_$__cuda_sm20_div_rn_f64_full) ;  /* 0x0000000400547944 */ /* 0x000fea0003c00000 */
.L_x_15:
        /* <DEDUP_REMOVED lines=27> */
.L_x_16:
        /* <DEDUP_REMOVED lines=10> */
[----:B------:R-:W-:Y:S02]  /*1980*/  FSETP.GEU.AND P1, PT, |R11|, 6.5827683646048100446e-37, PT ;  /* 0x036000000b00780b */ /* 0x000fe40003f2e200 */
[----:B------:R-:W-:Y:S01]  /*1990*/  IADD3 R15, PT, PT, R15, 0x4, RZ ;  /* 0x000000040f0f7810 */ /* 0x000fe20007ffe0ff */
[----:B--2---:R-:W0:Y:S02]  /*19a0*/  MUFU.RCP64H R5, R9 ;  /* 0x0000000900057308 */ /* 0x004e240000001800 */
        /* <DEDUP_REMOVED lines=11> */
[----:B------:R-:W-:Y:S01]  /*1a60*/  IMAD.MOV.U32 R6, RZ, RZ, R10 ;  /* 0x000000ffff067224 */ /* 0x000fe200078e000a */
[----:B------:R-:W-:Y:S01]  /*1a70*/  MOV R2, 0x1aa0 ;  /* 0x00001aa000027802 */ /* 0x000fe20000000f00 */
[----:B------:R-:W-:-:S07]  /*1a80*/  IMAD.MOV.U32 R7, RZ, RZ, R11 ;  /* 0x000000ffff077224 */ /* 0x000fce00078e000b */
[----:B------:R-:W-:Y:S05]  /*1a90*/  CALL.REL.NOINC `($__internal_0_$__cuda_sm20_div_rn_f64_full) ;  /* 0x0000000000787944 */ /* 0x000fea0003c00000 */
.L_x_17:
[----:B------:R0:W-:Y:S01]  /*1aa0*/  STG.E.64 desc[UR4][R16.64+0x10], R6 ;  /* 0x0000100610007986 */ /* 0x0001e2000c101b04 */
[----:B------:R-:W-:-:S13]  /*1ab0*/  ISETP.GE.AND P0, PT, R15, R0, PT ;  /* 0x000000000f00720c */ /* 0x000fda0003f06270 */
[----:B0-----:R-:W-:Y:S05]  /*1ac0*/  @!P0 BRA `(.L_x_18) ;  /* 0xfffffff800348947 */ /* 0x001fea000383ffff */
[----:B------:R-:W-:Y:S05]  /*1ad0*/  EXIT ;  /* 0x000000000000794d */ /* 0x000fea0003800000 */
.L_x_0:
[----:B------:R-:W0:Y:S08]  /*1ae0*/  LDC.64 R4, c[0x0][0x390] ;  /* 0x0000e400ff047b82 */ /* 0x000e300000000a00 */
[----:B------:R-:W1:Y:S01]  /*1af0*/  LDC.64 R12, c[0x0][0x398] ;  /* 0x0000e600ff0c7b82 */ /* 0x000e620000000a00 */
[----:B0-----:R-:W-:-:S06]  /*1b00*/  IMAD.WIDE R8, R3, 0x8, R4 ;  /* 0x0000000803087825 */ /* 0x001fcc00078e0204 */
[----:B------:R-:W2:Y:S01]  /*1b10*/  LDG.E.64 R8, desc[UR4][R8.64] ;  /* 0x0000000408087981 */ /* 0x000ea2000c1e1b00 */
[----:B-1----:R-:W-:-:S05]  /*1b20*/  IMAD.WIDE R12, R3, 0x8, R12 ;  /* 0x00000008030c7825 */ /* 0x002fca00078e020c */
[----:B------:R-:W3:Y:S01]  /*1b30*/  LDG.E.64 R2, desc[UR4][R12.64] ;  /* 0x000000040c027981 */ /* 0x000ee2000c1e1b00 */
[----:B------:R-:W-:Y:S01]  /*1b40*/  MOV R4, 0x1 ;  /* 0x0000000100047802 */ /* 0x000fe20000000f00 */
[----:B--2---:R-:W0:Y:S01]  /*1b50*/  MUFU.RCP64H R5, R9 ;  /* 0x0000000900057308 */ /* 0x004e220000001800 */
        /* <DEDUP_REMOVED lines=13> */
[----:B------:R-:W-:Y:S01]  /*1c30*/  MOV R2, 0x1c60 ;  /* 0x00001c6000027802 */ /* 0x000fe20000000f00 */
[----:B------:R-:W-:-:S07]  /*1c40*/  IMAD.MOV.U32 R7, RZ, RZ, R3 ;  /* 0x000000ffff077224 */ /* 0x000fce00078e0003 */
[----:B------:R-:W-:Y:S05]  /*1c50*/  CALL.REL.NOINC `($__internal_0_$__cuda_sm20_div_rn_f64_full) ;  /* 0x0000000000087944 */ /* 0x000fea0003c00000 */
.L_x_19:
[----:B------:R-:W-:Y:S01]  /*1c60*/  STG.E.64 desc[UR4][R12.64], R6 ;  /* 0x000000060c007986 */ /* 0x000fe2000c101b04 */
[----:B------:R-:W-:Y:S05]  /*1c70*/  EXIT ;  /* 0x000000000000794d */ /* 0x000fea0003800000 */
        .weak           $__internal_0_$__cuda_sm20_div_rn_f64_full
        .type           $__internal_0_$__cuda_sm20_div_rn_f64_full,@function
        .size           $__internal_0_$__cuda_sm20_div_rn_f64_full,(.L_x_26 - $__internal_0_$__cuda_sm20_div_rn_f64_full)
$__internal_0_$__cuda_sm20_div_rn_f64_full:
[C---:B------:R-:W-:Y:S01]  /*1c80*/  FSETP.GEU.AND P0, PT, |R9|.reuse, 1.469367938527859385e-39, PT ;  /* 0x001000000900780b */ /* 0x040fe20003f0e200 */
[----:B------:R-:W-:Y:S01]  /*1c90*/  IMAD.MOV.U32 R36, RZ, RZ, 0x1 ;  /* 0x00000001ff247424 */ /* 0x000fe200078e00ff */
[C---:B------:R-:W-:Y:S01]  /*1ca0*/  LOP3.LUT R10, R9.reuse, 0x800fffff, RZ, 0xc0, !PT ;  /* 0x800fffff090a7812 */ /* 0x040fe200078ec0ff */
[----:B------:R-:W-:Y:S01]  /*1cb0*/  IMAD.MOV.U32 R38, RZ, RZ, R6 ;  /* 0x000000ffff267224 */ /* 0x000fe200078e0006 */
[----:B------:R-:W-:Y:S01]  /*1cc0*/  MOV R39, R7 ;  /* 0x0000000700277202 */ /* 0x000fe20000000f00 */
[----:B------:R-:W-:Y:S01]  /*1cd0*/  IMAD.MOV.U32 R6, RZ, RZ, 0x1ca00000 ;  /* 0x1ca00000ff067424 */ /* 0x000fe200078e00ff */
[----:B------:R-:W-:Y:S02]  /*1ce0*/  LOP3.LUT R11, R10, 0x3ff00000, RZ, 0xfc, !PT ;  /* 0x3ff000000a0b7812 */ /* 0x000fe400078efcff */
[----:B------:R-:W-:Y:S02]  /*1cf0*/  MOV R10, R8 ;  /* 0x00000008000a7202 */ /* 0x000fe40000000f00 */
[----:B------:R-:W-:-:S02]  /*1d00*/  LOP3.LUT R7, R9, 0x7ff00000, RZ, 0xc0, !PT ;  /* 0x7ff0000009077812 */ /* 0x000fc400078ec0ff */
[----:B------:R-:W-:Y:S01]  /*1d10*/  LOP3.LUT R5, R39, 0x7ff00000, RZ, 0xc0, !PT ;  /* 0x7ff0000027057812 */ /* 0x000fe200078ec0ff */
[----:B------:R-:W-:-:S03]  /*1d20*/  @!P0 DMUL R10, R8, 8.98846567431157953865e+307 ;  /* 0x7fe00000080a8828 */ /* 0x000fc60000000000 */
[----:B------:R-:W-:-:S03]  /*1d30*/  ISETP.GE.U32.AND P2, PT, R5, R7, PT ;  /* 0x000000070500720c */ /* 0x000fc60003f46070 */
[----:B------:R-:W0:Y:S01]  /*1d40*/  MUFU.RCP64H R37, R11 ;  /* 0x0000000b00257308 */ /* 0x000e220000001800 */
[----:B------:R-:W-:Y:S02]  /*1d50*/  SEL R6, R6, 0x63400000, !P2 ;  /* 0x6340000006067807 */ /* 0x000fe40005000000 */
[----:B------:R-:W-:Y:S01]  /*1d60*/  FSETP.GEU.AND P2, PT, |R39|, 1.469367938527859385e-39, PT ;  /* 0x001000002700780b */ /* 0x000fe20003f4e200 */
[----:B0-----:R-:W-:-:S08]  /*1d70*/  DFMA R40, R36, -R10, 1 ;  /* 0x3ff000002428742b */ /* 0x001fd0000000080a */
[----:B------:R-:W-:-:S08]  /*1d80*/  DFMA R40, R40, R40, R40 ;  /* 0x000000282828722b */ /* 0x000fd00000000028 */
[----:B------:R-:W-:Y:S01]  /*1d90*/  DFMA R40, R36, R40, R36 ;  /* 0x000000282428722b */ /* 0x000fe20000000024 */
[----:B------:R-:W-:Y:S01]  /*1da0*/  LOP3.LUT R37, R6, 0x800fffff, R39, 0xf8, !PT ;  /* 0x800fffff06257812 */ /* 0x000fe200078ef827 */
[----:B------:R-:W-:Y:S01]  /*1db0*/  IMAD.MOV.U32 R6, RZ, RZ, R5 ;  /* 0x000000ffff067224 */ /* 0x000fe200078e0005 */
[----:B------:R-:W-:-:S05]  /*1dc0*/  MOV R36, R38 ;  /* 0x0000002600247202 */ /* 0x000fca0000000f00 */
[----:B------:R-:W-:-:S08]  /*1dd0*/  DFMA R42, R40, -R10, 1 ;  /* 0x3ff00000282a742b */ /* 0x000fd0000000080a */
[----:B------:R-:W-:Y:S01]  /*1de0*/  DFMA R40, R40, R42, R40 ;  /* 0x0000002a2828722b */ /* 0x000fe20000000028 */
[----:B------:R-:W-:Y:S10]  /*1df0*/  @P2 BRA `(.L_x_20) ;  /* 0x0000000000242947 */ /* 0x000ff40003800000 */
[----:B------:R-:W-:Y:S01]  /*1e00*/  LOP3.LUT R6, R9, 0x7ff00000, RZ, 0xc0, !PT ;  /* 0x7ff0000009067812 */ /* 0x000fe200078ec0ff */
[----:B------:R-:W-:-:S03]  /*1e10*/  IMAD.MOV.U32 R42, RZ, RZ, RZ ;  /* 0x000000ffff2a7224 */ /* 0x000fc600078e00ff */
[----:B------:R-:W-:Y:S01]  /*1e20*/  ISETP.GE.U32.AND P2, PT, R5, R6, PT ;  /* 0x000000060500720c */ /* 0x000fe20003f46070 */
[----:B------:R-:W-:-:S05]  /*1e30*/  IMAD.MOV.U32 R6, RZ, RZ, 0x1ca00000 ;  /* 0x1ca00000ff067424 */ /* 0x000fca00078e00ff */
[----:B------:R-:W-:-:S04]  /*1e40*/  SEL R6, R6, 0x63400000, !P2 ;  /* 0x6340000006067807 */ /* 0x000fc80005000000 */
[----:B------:R-:W-:-:S04]  /*1e50*/  LOP3.LUT R6, R6, 0x80000000, R39, 0xf8, !PT ;  /* 0x8000000006067812 */ /* 0x000fc800078ef827 */
[----:B------:R-:W-:-:S06]  /*1e60*/  LOP3.LUT R43, R6, 0x100000, RZ, 0xfc, !PT ;  /* 0x00100000062b7812 */ /* 0x000fcc00078efcff */
[----:B------:R-:W-:-:S10]  /*1e70*/  DFMA R36, R36, 2, -R42 ;  /* 0x400000002424782b */ /* 0x000fd4000000082a */
[----:B------:R-:W-:-:S07]  /*1e80*/  LOP3.LUT R6, R37, 0x7ff00000, RZ, 0xc0, !PT ;  /* 0x7ff0000025067812 */ /* 0x000fce00078ec0ff */
.L_x_20:
[----:B------:R-:W-:Y:S01]  /*1e90*/  IADD3 R34, PT, PT, R6, -0x1, RZ ;  /* 0xffffffff06227810 */ /* 0x000fe20007ffe0ff */
[----:B------:R-:W-:Y:S01]  /*1ea0*/  DMUL R44, R40, R36 ;  /* 0x00000024282c7228 */ /* 0x000fe20000000000 */
[----:B------:R-:W-:Y:S02]  /*1eb0*/  @!P0 LOP3.LUT R7, R11, 0x7ff00000, RZ, 0xc0, !PT ;  /* 0x7ff000000b078812 */ /* 0x000fe400078ec0ff */
[----:B------:R-:W-:-:S03]  /*1ec0*/  ISETP.GT.U32.AND P0, PT, R34, 0x7feffffe, PT ;  /* 0x7feffffe2200780c */ /* 0x000fc60003f04070 */
[----:B------:R-:W-:Y:S02]  /*1ed0*/  VIADD R34, R7, 0xffffffff ;  /* 0xffffffff07227836 */ /* 0x000fe40000000000 */
[----:B------:R-:W-:-:S03]  /*1ee0*/  DFMA R42, R44, -R10, R36 ;  /* 0x8000000a2c2a722b */ /* 0x000fc60000000024 */
[----:B------:R-:W-:-:S05]  /*1ef0*/  ISETP.GT.U32.OR P0, PT, R34, 0x7feffffe, P0 ;  /* 0x7feffffe2200780c */ /* 0x000fca0000704470 */
[----:B------:R-:W-:-:S08]  /*1f00*/  DFMA R40, R40, R42, R44 ;  /* 0x0000002a2828722b */ /* 0x000fd0000000002c */
[----:B------:R-:W-:Y:S05]  /*1f10*/  @P0 BRA `(.L_x_21) ;  /* 0x0000000000780947 */ /* 0x000fea0003800000 */
[----:B------:R-:W-:Y:S01]  /*1f20*/  LOP3.LUT R34, R9, 0x7ff00000, RZ, 0xc0, !PT ;  /* 0x7ff0000009227812 */ /* 0x000fe200078ec0ff */
[----:B------:R-:W-:Y:S02]  /*1f30*/  IMAD.MOV.U32 R6, RZ, RZ, 0x1ca00000 ;  /* 0x1ca00000ff067424 */ /* 0x000fe400078e00ff */
[----:B------:R-:W-:Y:S01]  /*1f40*/  IMAD.MOV.U32 R38, RZ, RZ, RZ ;  /* 0x000000ffff267224 */ /* 0x000fe200078e00ff */
[CC--:B------:R-:W-:Y:S02]  /*1f50*/  VIADDMNMX R7, R5.reuse, -R34.reuse, 0xb9600000, !PT ;  /* 0xb960000005077446 */ /* 0x0c0fe40007800922 */
[----:B------:R-:W-:Y:S02]  /*1f60*/  ISETP.GE.U32.AND P0, PT, R5, R34, PT ;  /* 0x000000220500720c */ /* 0x000fe40003f06070 */
[----:B------:R-:W-:Y:S02]  /*1f70*/  VIMNMX R7, PT, PT, R7, 0x46a00000, PT ;  /* 0x46a0000007077848 */ /* 0x000fe40003fe0100 */
[----:B------:R-:W-:-:S04]  /*1f80*/  SEL R6, R6, 0x63400000, !P0 ;  /* 0x6340000006067807 */ /* 0x000fc80004000000 */
[----:B------:R-:W-:-:S05]  /*1f90*/  IADD3 R6, PT, PT, -R6, R7, RZ ;  /* 0x0000000706067210 */ /* 0x000fca0007ffe1ff */
[----:B------:R-:W-:-:S06]  /*1fa0*/  VIADD R39, R6, 0x7fe00000 ;  /* 0x7fe0000006277836 */ /* 0x000fcc0000000000 */
[----:B------:R-:W-:-:S10]  /*1fb0*/  DMUL R42, R40, R38 ;  /* 0x00000026282a7228 */ /* 0x000fd40000000000 */
[----:B------:R-:W-:-:S13]  /*1fc0*/  FSETP.GTU.AND P0, PT, |R43|, 1.469367938527859385e-39, PT ;  /* 0x001000002b00780b */ /* 0x000fda0003f0c200 */
[----:B------:R-:W-:Y:S05]  /*1fd0*/  @P0 BRA `(.L_x_22) ;  /* 0x0000000000a80947 */ /* 0x000fea0003800000 */
[----:B------:R-:W-:Y:S01]  /*1fe0*/  DFMA R10, R40, -R10, R36 ;  /* 0x8000000a280a722b */ /* 0x000fe20000000024 */
[----:B------:R-:W-:-:S09]  /*1ff0*/  MOV R38, RZ ;  /* 0x000000ff00267202 */ /* 0x000fd20000000f00 */
[C---:B------:R-:W-:Y:S02]  /*2000*/  FSETP.NEU.AND P0, PT, R11.reuse, RZ, PT ;  /* 0x000000ff0b00720b */ /* 0x040fe40003f0d000 */
[----:B------:R-:W-:-:S04]  /*2010*/  LOP3.LUT R5, R11, 0x80000000, R9, 0x48, !PT ;  /* 0x800000000b057812 */ /* 0x000fc800078e4809 */
[----:B------:R-:W-:-:S07]  /*2020*/  LOP3.LUT R39, R5, R39, RZ, 0xfc, !PT ;  /* 0x0000002705277212 */ /* 0x000fce00078efcff */
[----:B------:R-:W-:Y:S05]  /*2030*/  @!P0 BRA `(.L_x_22) ;  /* 0x0000000000908947 */ /* 0x000fea0003800000 */
[----:B------:R-:W-:Y:S01]  /*2040*/  IMAD.MOV R9, RZ, RZ, -R6 ;  /* 0x000000ffff097224 */ /* 0x000fe200078e0a06 */
[----:B------:R-:W-:Y:S01]  /*2050*/  IADD3 R6, PT, PT, -R6, -0x43300000, RZ ;  /* 0xbcd0000006067810 */ /* 0x000fe20007ffe1ff */
[----:B------:R-:W-:-:S06]  /*2060*/  IMAD.MOV.U32 R8, RZ, RZ, RZ ;  /* 0x000000ffff087224 */ /* 0x000fcc00078e00ff */
[----:B------:R-:W-:Y:S02]  /*2070*/  DFMA R8, R42, -R8, R40 ;  /* 0x800000082a08722b */ /* 0x000fe40000000028 */
[----:B------:R-:W-:-:S08]  /*2080*/  DMUL.RP R40, R40, R38 ;  /* 0x0000002628287228 */ /* 0x000fd00000008000 */
[----:B------:R-:W-:Y:S02]  /*2090*/  FSETP.NEU.AND P0, PT, |R9|, R6, PT ;  /* 0x000000060900720b */ /* 0x000fe40003f0d200 */
[----:B------:R-:W-:Y:S02]  /*20a0*/  LOP3.LUT R5, R41, R5, RZ, 0x3c, !PT ;  /* 0x0000000529057212 */ /* 0x000fe400078e3cff */
[----:B------:R-:W-:Y:S02]  /*20b0*/  FSEL R6, R40, R42, !P0 ;  /* 0x0000002a28067208 */ /* 0x000fe40004000000 */
[----:B------:R-:W-:Y:S02]  /*20c0*/  FSEL R7, R5, R43, !P0 ;  /* 0x0000002b05077208 */ /* 0x000fe40004000000 */
[----:B------:R-:W-:-:S03]  /*20d0*/  MOV R42, R6 ;  /* 0x00000006002a7202 */ /* 0x000fc60000000f00 */
[----:B------:R-:W-:Y:S01]  /*20e0*/  IMAD.MOV.U32 R43, RZ, RZ, R7 ;  /* 0x000000ffff2b7224 */ /* 0x000fe200078e0007 */
[----:B------:R-:W-:Y:S06]  /*20f0*/  BRA `(.L_x_22) ;  /* 0x0000000000607947 */ /* 0x000fec0003800000 */
.L_x_21:
[----:B------:R-:W-:-:S14]  /*2100*/  DSETP.NAN.AND P0, PT, R38, R38, PT ;  /* 0x000000262600722a */ /* 0x000fdc0003f08000 */
[----:B------:R-:W-:Y:S05]  /*2110*/  @P0 BRA `(.L_x_23) ;  /* 0x00000000004c0947 */ /* 0x000fea0003800000 */
[----:B------:R-:W-:-:S14]  /*2120*/  DSETP.NAN.AND P0, PT, R8, R8, PT ;  /* 0x000000080800722a */ /* 0x000fdc0003f08000 */
[----:B------:R-:W-:Y:S05]  /*2130*/  @P0 BRA `(.L_x_24) ;  /* 0x0000000000340947 */ /* 0x000fea0003800000 */
[----:B------:R-:W-:Y:S01]  /*2140*/  ISETP.NE.AND P0, PT, R6, R7, PT ;  /* 0x000000070600720c */ /* 0x000fe20003f05270 */
[----:B------:R-:W-:Y:S01]  /*2150*/  IMAD.MOV.U32 R42, RZ, RZ, 0x0 ;  /* 0x00000000ff2a7424 */ /* 0x000fe200078e00ff */
[----:B------:R-:W-:-:S11]  /*2160*/  MOV R43, 0xfff80000 ;  /* 0xfff80000002b7802 */ /* 0x000fd60000000f00 */
[----:B------:R-:W-:Y:S05]  /*2170*/  @!P0 BRA `(.L_x_22) ;  /* 0x0000000000408947 */ /* 0x000fea0003800000 */
[----:B------:R-:W-:Y:S02]  /*2180*/  ISETP.NE.AND P0, PT, R6, 0x7ff00000, PT ;  /* 0x7ff000000600780c */ /* 0x000fe40003f05270 */
[----:B------:R-:W-:Y:S02]  /*2190*/  LOP3.LUT R9, R39, 0x80000000, R9, 0x48, !PT ;  /* 0x8000000027097812 */ /* 0x000fe400078e4809 */
[----:B------:R-:W-:-:S13]  /*21a0*/  ISETP.EQ.OR P0, PT, R7, RZ, !P0 ;  /* 0x000000ff0700720c */ /* 0x000fda0004702670 */
[----:B------:R-:W-:Y:S01]  /*21b0*/  @P0 LOP3.LUT R5, R9, 0x7ff00000, RZ, 0xfc, !PT ;  /* 0x7ff0000009050812 */ /* 0x000fe200078efcff */
[----:B------:R-:W-:Y:S01]  /*21c0*/  @!P0 IMAD.MOV.U32 R42, RZ, RZ, RZ ;  /* 0x000000ffff2a8224 */ /* 0x000fe200078e00ff */
[----:B------:R-:W-:Y:S01]  /*21d0*/  @P0 MOV R42, RZ ;  /* 0x000000ff002a0202 */ /* 0x000fe20000000f00 */
[----:B------:R-:W-:Y:S02]  /*21e0*/  @!P0 IMAD.MOV.U32 R43, RZ, RZ, R9 ;  /* 0x000000ffff2b8224 */ /* 0x000fe400078e0009 */
[----:B------:R-:W-:Y:S01]  /*21f0*/  @P0 IMAD.MOV.U32 R43, RZ, RZ, R5 ;  /* 0x000000ffff2b0224 */ /* 0x000fe200078e0005 */
[----:B------:R-:W-:Y:S06]  /*2200*/  BRA `(.L_x_22) ;  /* 0x00000000001c7947 */ /* 0x000fec0003800000 */
.L_x_24:
[----:B------:R-:W-:Y:S01]  /*2210*/  LOP3.LUT R5, R9, 0x80000, RZ, 0xfc, !PT ;  /* 0x0008000009057812 */ /* 0x000fe200078efcff */
[----:B------:R-:W-:-:S03]  /*2220*/  IMAD.MOV.U32 R42, RZ, RZ, R8 ;  /* 0x000000ffff2a7224 */ /* 0x000fc600078e0008 */
[----:B------:R-:W-:Y:S01]  /*2230*/  MOV R43, R5 ;  /* 0x00000005002b7202 */ /* 0x000fe20000000f00 */
[----:B------:R-:W-:Y:S06]  /*2240*/  BRA `(.L_x_22) ;  /* 0x00000000000c7947 */ /* 0x000fec0003800000 */
.L_x_23:
[----:B------:R-:W-:Y:S01]  /*2250*/  LOP3.LUT R5, R39, 0x80000, RZ, 0xfc, !PT ;  /* 0x0008000027057812 */ /* 0x000fe200078efcff */
[----:B------:R-:W-:-:S04]  /*2260*/  IMAD.MOV.U32 R42, RZ, RZ, R38 ;  /* 0x000000ffff2a7224 */ /* 0x000fc800078e0026 */
[----:B------:R-:W-:-:S07]  /*2270*/  IMAD.MOV.U32 R43, RZ, RZ, R5 ;  /* 0x000000ffff2b7224 */ /* 0x000fce00078e0005 */
.L_x_22:
[----:B------:R-:W-:Y:S01]  /*2280*/  IMAD.MOV.U32 R8, RZ, RZ, R2 ;  /* 0x000000ffff087224 */ /* 0x000fe200078e0002 */
[----:B------:R-:W-:Y:S01]  /*2290*/  MOV R9, 0x0 ;  /* 0x0000000000097802 */ /* 0x000fe20000000f00 */
[----:B------:R-:W-:Y:S01]  /*22a0*/  IMAD.MOV.U32 R7, RZ, RZ, R43 ;  /* 0x000000ffff077224 */ /* 0x000fe200078e002b */
[----:B------:R-:W-:Y:S02]  /*22b0*/  MOV R6, R42 ;  /* 0x0000002a00067202 */ /* 0x000fe40000000f00 */
[----:B------:R-:W-:Y:S05]  /*22c0*/  RET.REL.NODEC R8 `(_Z9HinesAlgoPdS_S_S_Pii) ;  /* 0xffffffdc084c7950 */ /* 0x000fea0003c3ffff */
.L_x_25:
[----:B------:R-:W-:-:S00]  /*22d0*/  BRA `(.L_x_25) ;  /* 0xfffffffc00fc7947 */ /* 0x000fc0000383ffff */
[----:B------:R-:W-:-:S00]  /*22e0*/  NOP ;  /* 0x0000000000007918 */ /* 0x000fc00000000000 */
        /* <DEDUP_REMOVED lines=9> */
.L_x_26:


//--------------------- .nv.shared.reserved.0     --------------------------
	.section	.nv.shared.reserved.0,"aw",@nobits
	.weak		__nv_reservedSMEM_offset_0_alias
	.size		__nv_reservedSMEM_offset_0_alias, 0, 64
	.other		__nv_reservedSMEM_offset_0_alias,@"STO_CUDA_RESERVED_SHARED STV_DEFAULT"
__nv_reservedSMEM_offset_0_alias:
	.zero		0
	.zero		64


//--------------------- .nv.constant0._Z9HinesAlgoPdS_S_S_Pii --------------------------
	.section	.nv.constant0._Z9HinesAlgoPdS_S_S_Pii,"a",@progbits
	.sectionflags	@""
	.align	4
.nv.constant0._Z9HinesAlgoPdS_S_S_Pii:
	.zero		940


//--------------------- SYMBOLS --------------------------

	.type		.nv.reservedSmem.offset0,@object
	.size		.nv.reservedSmem.offset0,0x4
